//
// Generated by NVIDIA NVVM Compiler
//
// Compiler Build ID: CL-36424714
// Cuda compilation tools, release 13.0, V13.0.88
// Based on NVVM 20.0.0
//

.version 9.0
.target sm_100
.address_size 64

	// .globl	_Z17gemm_naive_kernelIfEviiiPKT_S2_PS0_
// _ZZ17gemm_tiled_kernelIfLi32EEviiiPKT_S2_PS0_E2As has been demoted
// _ZZ17gemm_tiled_kernelIfLi32EEviiiPKT_S2_PS0_E2Bs has been demoted
// _ZZ22gemm_tiled_regN_kernelIfLi32ELi4EEviiiPKT_S2_PS0_E2As has been demoted
// _ZZ22gemm_tiled_regN_kernelIfLi32ELi4EEviiiPKT_S2_PS0_E2Bs has been demoted

.visible .entry _Z17gemm_naive_kernelIfEviiiPKT_S2_PS0_(
	.param .u32 _Z17gemm_naive_kernelIfEviiiPKT_S2_PS0__param_0,
	.param .u32 _Z17gemm_naive_kernelIfEviiiPKT_S2_PS0__param_1,
	.param .u32 _Z17gemm_naive_kernelIfEviiiPKT_S2_PS0__param_2,
	.param .u64 .ptr .align 1 _Z17gemm_naive_kernelIfEviiiPKT_S2_PS0__param_3,
	.param .u64 .ptr .align 1 _Z17gemm_naive_kernelIfEviiiPKT_S2_PS0__param_4,
	.param .u64 .ptr .align 1 _Z17gemm_naive_kernelIfEviiiPKT_S2_PS0__param_5
)
{
	.reg .pred 	%p<13>;
	.reg .b32 	%r<41>;
	.reg .b32 	%f<68>;
	.reg .b64 	%rd<53>;

	ld.param.u32 	%r20, [_Z17gemm_naive_kernelIfEviiiPKT_S2_PS0__param_0];
	ld.param.u32 	%r18, [_Z17gemm_naive_kernelIfEviiiPKT_S2_PS0__param_1];
	ld.param.u32 	%r19, [_Z17gemm_naive_kernelIfEviiiPKT_S2_PS0__param_2];
	ld.param.u64 	%rd7, [_Z17gemm_naive_kernelIfEviiiPKT_S2_PS0__param_3];
	ld.param.u64 	%rd8, [_Z17gemm_naive_kernelIfEviiiPKT_S2_PS0__param_4];
	ld.param.u64 	%rd6, [_Z17gemm_naive_kernelIfEviiiPKT_S2_PS0__param_5];
	cvta.to.global.u64 	%rd1, %rd8;
	cvta.to.global.u64 	%rd2, %rd7;
	mov.u32 	%r21, %ctaid.y;
	mov.u32 	%r22, %ntid.y;
	mov.u32 	%r23, %tid.y;
	mad.lo.s32 	%r1, %r21, %r22, %r23;
	mov.u32 	%r24, %ctaid.x;
	mov.u32 	%r25, %ntid.x;
	mov.u32 	%r26, %tid.x;
	mad.lo.s32 	%r2, %r24, %r25, %r26;
	setp.ge.s32 	%p1, %r1, %r20;
	setp.ge.s32 	%p2, %r2, %r18;
	or.pred  	%p3, %p1, %p2;
	@%p3 bra 	$L__BB0_14;
	mul.lo.s32 	%r3, %r19, %r1;
	setp.lt.s32 	%p4, %r19, 1;
	mov.f32 	%f67, 0f00000000;
	@%p4 bra 	$L__BB0_13;
	and.b32  	%r4, %r19, 7;
	setp.lt.u32 	%p5, %r19, 8;
	mov.f32 	%f67, 0f00000000;
	mov.b32 	%r39, 0;
	@%p5 bra 	$L__BB0_5;
	and.b32  	%r39, %r19, 2147483640;
	neg.s32 	%r37, %r39;
	shl.b32 	%r7, %r18, 3;
	mul.wide.u32 	%rd9, %r3, 4;
	add.s64 	%rd10, %rd9, %rd2;
	add.s64 	%rd52, %rd10, 16;
	mov.f32 	%f67, 0f00000000;
	mul.wide.s32 	%rd13, %r18, 4;
	mov.u32 	%r36, %r2;
$L__BB0_4:
	.pragma "nounroll";
	ld.global.nc.f32 	%f17, [%rd52+-16];
	mul.wide.s32 	%rd11, %r36, 4;
	add.s64 	%rd12, %rd1, %rd11;
	ld.global.nc.f32 	%f18, [%rd12];
	fma.rn.f32 	%f19, %f17, %f18, %f67;
	ld.global.nc.f32 	%f20, [%rd52+-12];
	add.s64 	%rd14, %rd12, %rd13;
	ld.global.nc.f32 	%f21, [%rd14];
	fma.rn.f32 	%f22, %f20, %f21, %f19;
	ld.global.nc.f32 	%f23, [%rd52+-8];
	add.s64 	%rd15, %rd14, %rd13;
	ld.global.nc.f32 	%f24, [%rd15];
	fma.rn.f32 	%f25, %f23, %f24, %f22;
	ld.global.nc.f32 	%f26, [%rd52+-4];
	add.s64 	%rd16, %rd15, %rd13;
	ld.global.nc.f32 	%f27, [%rd16];
	fma.rn.f32 	%f28, %f26, %f27, %f25;
	ld.global.nc.f32 	%f29, [%rd52];
	add.s64 	%rd17, %rd16, %rd13;
	ld.global.nc.f32 	%f30, [%rd17];
	fma.rn.f32 	%f31, %f29, %f30, %f28;
	ld.global.nc.f32 	%f32, [%rd52+4];
	add.s64 	%rd18, %rd17, %rd13;
	ld.global.nc.f32 	%f33, [%rd18];
	fma.rn.f32 	%f34, %f32, %f33, %f31;
	ld.global.nc.f32 	%f35, [%rd52+8];
	add.s64 	%rd19, %rd18, %rd13;
	ld.global.nc.f32 	%f36, [%rd19];
	fma.rn.f32 	%f37, %f35, %f36, %f34;
	ld.global.nc.f32 	%f38, [%rd52+12];
	add.s64 	%rd20, %rd19, %rd13;
	ld.global.nc.f32 	%f39, [%rd20];
	fma.rn.f32 	%f67, %f38, %f39, %f37;
	add.s32 	%r37, %r37, 8;
	add.s32 	%r36, %r36, %r7;
	add.s64 	%rd52, %rd52, 32;
	setp.ne.s32 	%p6, %r37, 0;
	@%p6 bra 	$L__BB0_4;
$L__BB0_5:
	setp.eq.s32 	%p7, %r4, 0;
	@%p7 bra 	$L__BB0_13;
	and.b32  	%r13, %r19, 3;
	setp.lt.u32 	%p8, %r4, 4;
	@%p8 bra 	$L__BB0_8;
	add.s32 	%r28, %r39, %r3;
	mul.wide.u32 	%rd21, %r28, 4;
	add.s64 	%rd22, %rd2, %rd21;
	ld.global.nc.f32 	%f41, [%rd22];
	mad.lo.s32 	%r29, %r39, %r18, %r2;
	mul.wide.s32 	%rd23, %r29, 4;
	add.s64 	%rd24, %rd1, %rd23;
	ld.global.nc.f32 	%f42, [%rd24];
	fma.rn.f32 	%f43, %f41, %f42, %f67;
	cvt.u64.u32 	%rd25, %r3;
	cvt.u64.u32 	%rd26, %r39;
	add.s64 	%rd27, %rd26, %rd25;
	shl.b64 	%rd28, %rd27, 2;
	add.s64 	%rd29, %rd2, %rd28;
	ld.global.nc.f32 	%f44, [%rd29+4];
	mul.wide.s32 	%rd30, %r18, 4;
	add.s64 	%rd31, %rd24, %rd30;
	ld.global.nc.f32 	%f45, [%rd31];
	fma.rn.f32 	%f46, %f44, %f45, %f43;
	ld.global.nc.f32 	%f47, [%rd29+8];
	add.s64 	%rd32, %rd31, %rd30;
	ld.global.nc.f32 	%f48, [%rd32];
	fma.rn.f32 	%f49, %f47, %f48, %f46;
	ld.global.nc.f32 	%f50, [%rd29+12];
	add.s64 	%rd33, %rd32, %rd30;
	ld.global.nc.f32 	%f51, [%rd33];
	fma.rn.f32 	%f67, %f50, %f51, %f49;
	add.s32 	%r39, %r39, 4;
$L__BB0_8:
	setp.eq.s32 	%p9, %r13, 0;
	@%p9 bra 	$L__BB0_13;
	setp.eq.s32 	%p10, %r13, 1;
	@%p10 bra 	$L__BB0_11;
	add.s32 	%r30, %r39, %r3;
	mul.wide.u32 	%rd34, %r30, 4;
	add.s64 	%rd35, %rd2, %rd34;
	ld.global.nc.f32 	%f53, [%rd35];
	mad.lo.s32 	%r31, %r39, %r18, %r2;
	mul.wide.s32 	%rd36, %r31, 4;
	add.s64 	%rd37, %rd1, %rd36;
	ld.global.nc.f32 	%f54, [%rd37];
	fma.rn.f32 	%f55, %f53, %f54, %f67;
	cvt.u64.u32 	%rd38, %r3;
	cvt.u64.u32 	%rd39, %r39;
	add.s64 	%rd40, %rd39, %rd38;
	shl.b64 	%rd41, %rd40, 2;
	add.s64 	%rd42, %rd2, %rd41;
	ld.global.nc.f32 	%f56, [%rd42+4];
	mul.wide.s32 	%rd43, %r18, 4;
	add.s64 	%rd44, %rd37, %rd43;
	ld.global.nc.f32 	%f57, [%rd44];
	fma.rn.f32 	%f67, %f56, %f57, %f55;
	add.s32 	%r39, %r39, 2;
$L__BB0_11:
	and.b32  	%r32, %r19, 1;
	setp.eq.b32 	%p11, %r32, 1;
	not.pred 	%p12, %p11;
	@%p12 bra 	$L__BB0_13;
	add.s32 	%r33, %r39, %r3;
	mul.wide.u32 	%rd45, %r33, 4;
	add.s64 	%rd46, %rd2, %rd45;
	ld.global.nc.f32 	%f58, [%rd46];
	mad.lo.s32 	%r34, %r39, %r18, %r2;
	mul.wide.s32 	%rd47, %r34, 4;
	add.s64 	%rd48, %rd1, %rd47;
	ld.global.nc.f32 	%f59, [%rd48];
	fma.rn.f32 	%f67, %f58, %f59, %f67;
$L__BB0_13:
	mad.lo.s32 	%r35, %r18, %r1, %r2;
	cvta.to.global.u64 	%rd49, %rd6;
	mul.wide.s32 	%rd50, %r35, 4;
	add.s64 	%rd51, %rd49, %rd50;
	st.global.f32 	[%rd51], %f67;
$L__BB0_14:
	ret;

}
	// .globl	_Z17gemm_tiled_kernelIfLi32EEviiiPKT_S2_PS0_
.visible .entry _Z17gemm_tiled_kernelIfLi32EEviiiPKT_S2_PS0_(
	.param .u32 _Z17gemm_tiled_kernelIfLi32EEviiiPKT_S2_PS0__param_0,
	.param .u32 _Z17gemm_tiled_kernelIfLi32EEviiiPKT_S2_PS0__param_1,
	.param .u32 _Z17gemm_tiled_kernelIfLi32EEviiiPKT_S2_PS0__param_2,
	.param .u64 .ptr .align 1 _Z17gemm_tiled_kernelIfLi32EEviiiPKT_S2_PS0__param_3,
	.param .u64 .ptr .align 1 _Z17gemm_tiled_kernelIfLi32EEviiiPKT_S2_PS0__param_4,
	.param .u64 .ptr .align 1 _Z17gemm_tiled_kernelIfLi32EEviiiPKT_S2_PS0__param_5
)
{
	.reg .pred 	%p<12>;
	.reg .b32 	%r<43>;
	.reg .b32 	%f<111>;
	.reg .b64 	%rd<13>;
	// demoted variable
	.shared .align 4 .b8 _ZZ17gemm_tiled_kernelIfLi32EEviiiPKT_S2_PS0_E2As[4096];
	// demoted variable
	.shared .align 4 .b8 _ZZ17gemm_tiled_kernelIfLi32EEviiiPKT_S2_PS0_E2Bs[4096];
	ld.param.u32 	%r24, [_Z17gemm_tiled_kernelIfLi32EEviiiPKT_S2_PS0__param_0];
	ld.param.u32 	%r25, [_Z17gemm_tiled_kernelIfLi32EEviiiPKT_S2_PS0__param_1];
	ld.param.u32 	%r26, [_Z17gemm_tiled_kernelIfLi32EEviiiPKT_S2_PS0__param_2];
	ld.param.u64 	%rd4, [_Z17gemm_tiled_kernelIfLi32EEviiiPKT_S2_PS0__param_3];
	ld.param.u64 	%rd5, [_Z17gemm_tiled_kernelIfLi32EEviiiPKT_S2_PS0__param_4];
	ld.param.u64 	%rd6, [_Z17gemm_tiled_kernelIfLi32EEviiiPKT_S2_PS0__param_5];
	mov.u32 	%r27, %ctaid.y;
	shl.b32 	%r28, %r27, 5;
	mov.u32 	%r40, %tid.y;
	add.s32 	%r2, %r28, %r40;
	mov.u32 	%r29, %ctaid.x;
	shl.b32 	%r3, %r29, 5;
	mov.u32 	%r38, %tid.x;
	add.s32 	%r5, %r3, %r38;
	setp.lt.s32 	%p1, %r26, 1;
	mov.f32 	%f110, 0f00000000;
	@%p1 bra 	$L__BB1_7;
	add.s32 	%r30, %r26, 31;
	shr.u32 	%r31, %r30, 5;
	shl.b32 	%r32, %r40, 7;
	mov.u32 	%r33, _ZZ17gemm_tiled_kernelIfLi32EEviiiPKT_S2_PS0_E2As;
	add.s32 	%r6, %r33, %r32;
	shl.b32 	%r34, %r38, 2;
	add.s32 	%r7, %r6, %r34;
	mov.u32 	%r35, _ZZ17gemm_tiled_kernelIfLi32EEviiiPKT_S2_PS0_E2Bs;
	add.s32 	%r9, %r35, %r34;
	add.s32 	%r8, %r9, %r32;
	neg.s32 	%r42, %r31;
	mad.lo.s32 	%r36, %r40, %r25, %r38;
	add.s32 	%r41, %r36, %r3;
	shl.b32 	%r12, %r25, 5;
	mad.lo.s32 	%r39, %r26, %r2, %r38;
	cvta.to.global.u64 	%rd1, %rd4;
	cvta.to.global.u64 	%rd2, %rd5;
	mov.f32 	%f110, 0f00000000;
$L__BB1_2:
	setp.ge.s32 	%p2, %r2, %r24;
	mul.wide.s32 	%rd7, %r39, 4;
	add.s64 	%rd3, %rd1, %rd7;
	setp.ge.s32 	%p3, %r38, %r26;
	mov.f32 	%f108, 0f00000000;
	or.pred  	%p4, %p2, %p3;
	@%p4 bra 	$L__BB1_4;
	ld.global.nc.f32 	%f108, [%rd3];
$L__BB1_4:
	setp.ge.s32 	%p5, %r5, %r25;
	st.shared.f32 	[%r7], %f108;
	setp.ge.s32 	%p6, %r40, %r26;
	mov.f32 	%f109, 0f00000000;
	or.pred  	%p7, %p5, %p6;
	@%p7 bra 	$L__BB1_6;
	mul.wide.s32 	%rd8, %r41, 4;
	add.s64 	%rd9, %rd2, %rd8;
	ld.global.nc.f32 	%f109, [%rd9];
$L__BB1_6:
	st.shared.f32 	[%r8], %f109;
	bar.sync 	0;
	ld.shared.f32 	%f12, [%r6];
	ld.shared.f32 	%f13, [%r9];
	fma.rn.f32 	%f14, %f12, %f13, %f110;
	ld.shared.f32 	%f15, [%r6+4];
	ld.shared.f32 	%f16, [%r9+128];
	fma.rn.f32 	%f17, %f15, %f16, %f14;
	ld.shared.f32 	%f18, [%r6+8];
	ld.shared.f32 	%f19, [%r9+256];
	fma.rn.f32 	%f20, %f18, %f19, %f17;
	ld.shared.f32 	%f21, [%r6+12];
	ld.shared.f32 	%f22, [%r9+384];
	fma.rn.f32 	%f23, %f21, %f22, %f20;
	ld.shared.f32 	%f24, [%r6+16];
	ld.shared.f32 	%f25, [%r9+512];
	fma.rn.f32 	%f26, %f24, %f25, %f23;
	ld.shared.f32 	%f27, [%r6+20];
	ld.shared.f32 	%f28, [%r9+640];
	fma.rn.f32 	%f29, %f27, %f28, %f26;
	ld.shared.f32 	%f30, [%r6+24];
	ld.shared.f32 	%f31, [%r9+768];
	fma.rn.f32 	%f32, %f30, %f31, %f29;
	ld.shared.f32 	%f33, [%r6+28];
	ld.shared.f32 	%f34, [%r9+896];
	fma.rn.f32 	%f35, %f33, %f34, %f32;
	ld.shared.f32 	%f36, [%r6+32];
	ld.shared.f32 	%f37, [%r9+1024];
	fma.rn.f32 	%f38, %f36, %f37, %f35;
	ld.shared.f32 	%f39, [%r6+36];
	ld.shared.f32 	%f40, [%r9+1152];
	fma.rn.f32 	%f41, %f39, %f40, %f38;
	ld.shared.f32 	%f42, [%r6+40];
	ld.shared.f32 	%f43, [%r9+1280];
	fma.rn.f32 	%f44, %f42, %f43, %f41;
	ld.shared.f32 	%f45, [%r6+44];
	ld.shared.f32 	%f46, [%r9+1408];
	fma.rn.f32 	%f47, %f45, %f46, %f44;
	ld.shared.f32 	%f48, [%r6+48];
	ld.shared.f32 	%f49, [%r9+1536];
	fma.rn.f32 	%f50, %f48, %f49, %f47;
	ld.shared.f32 	%f51, [%r6+52];
	ld.shared.f32 	%f52, [%r9+1664];
	fma.rn.f32 	%f53, %f51, %f52, %f50;
	ld.shared.f32 	%f54, [%r6+56];
	ld.shared.f32 	%f55, [%r9+1792];
	fma.rn.f32 	%f56, %f54, %f55, %f53;
	ld.shared.f32 	%f57, [%r6+60];
	ld.shared.f32 	%f58, [%r9+1920];
	fma.rn.f32 	%f59, %f57, %f58, %f56;
	ld.shared.f32 	%f60, [%r6+64];
	ld.shared.f32 	%f61, [%r9+2048];
	fma.rn.f32 	%f62, %f60, %f61, %f59;
	ld.shared.f32 	%f63, [%r6+68];
	ld.shared.f32 	%f64, [%r9+2176];
	fma.rn.f32 	%f65, %f63, %f64, %f62;
	ld.shared.f32 	%f66, [%r6+72];
	ld.shared.f32 	%f67, [%r9+2304];
	fma.rn.f32 	%f68, %f66, %f67, %f65;
	ld.shared.f32 	%f69, [%r6+76];
	ld.shared.f32 	%f70, [%r9+2432];
	fma.rn.f32 	%f71, %f69, %f70, %f68;
	ld.shared.f32 	%f72, [%r6+80];
	ld.shared.f32 	%f73, [%r9+2560];
	fma.rn.f32 	%f74, %f72, %f73, %f71;
	ld.shared.f32 	%f75, [%r6+84];
	ld.shared.f32 	%f76, [%r9+2688];
	fma.rn.f32 	%f77, %f75, %f76, %f74;
	ld.shared.f32 	%f78, [%r6+88];
	ld.shared.f32 	%f79, [%r9+2816];
	fma.rn.f32 	%f80, %f78, %f79, %f77;
	ld.shared.f32 	%f81, [%r6+92];
	ld.shared.f32 	%f82, [%r9+2944];
	fma.rn.f32 	%f83, %f81, %f82, %f80;
	ld.shared.f32 	%f84, [%r6+96];
	ld.shared.f32 	%f85, [%r9+3072];
	fma.rn.f32 	%f86, %f84, %f85, %f83;
	ld.shared.f32 	%f87, [%r6+100];
	ld.shared.f32 	%f88, [%r9+3200];
	fma.rn.f32 	%f89, %f87, %f88, %f86;
	ld.shared.f32 	%f90, [%r6+104];
	ld.shared.f32 	%f91, [%r9+3328];
	fma.rn.f32 	%f92, %f90, %f91, %f89;
	ld.shared.f32 	%f93, [%r6+108];
	ld.shared.f32 	%f94, [%r9+3456];
	fma.rn.f32 	%f95, %f93, %f94, %f92;
	ld.shared.f32 	%f96, [%r6+112];
	ld.shared.f32 	%f97, [%r9+3584];
	fma.rn.f32 	%f98, %f96, %f97, %f95;
	ld.shared.f32 	%f99, [%r6+116];
	ld.shared.f32 	%f100, [%r9+3712];
	fma.rn.f32 	%f101, %f99, %f100, %f98;
	ld.shared.f32 	%f102, [%r6+120];
	ld.shared.f32 	%f103, [%r9+3840];
	fma.rn.f32 	%f104, %f102, %f103, %f101;
	ld.shared.f32 	%f105, [%r6+124];
	ld.shared.f32 	%f106, [%r9+3968];
	fma.rn.f32 	%f110, %f105, %f106, %f104;
	bar.sync 	0;
	add.s32 	%r42, %r42, 1;
	setp.ne.s32 	%p8, %r42, 0;
	add.s32 	%r41, %r41, %r12;
	add.s32 	%r40, %r40, 32;
	add.s32 	%r39, %r39, 32;
	add.s32 	%r38, %r38, 32;
	@%p8 bra 	$L__BB1_2;
$L__BB1_7:
	setp.ge.s32 	%p9, %r2, %r24;
	setp.ge.s32 	%p10, %r5, %r25;
	or.pred  	%p11, %p9, %p10;
	@%p11 bra 	$L__BB1_9;
	mad.lo.s32 	%r37, %r25, %r2, %r5;
	cvta.to.global.u64 	%rd10, %rd6;
	mul.wide.s32 	%rd11, %r37, 4;
	add.s64 	%rd12, %rd10, %rd11;
	st.global.f32 	[%rd12], %f110;
$L__BB1_9:
	ret;

}
	// .globl	_Z22gemm_tiled_regN_kernelIfLi32ELi4EEviiiPKT_S2_PS0_
.visible .entry _Z22gemm_tiled_regN_kernelIfLi32ELi4EEviiiPKT_S2_PS0_(
	.param .u32 _Z22gemm_tiled_regN_kernelIfLi32ELi4EEviiiPKT_S2_PS0__param_0,
	.param .u32 _Z22gemm_tiled_regN_kernelIfLi32ELi4EEviiiPKT_S2_PS0__param_1,
	.param .u32 _Z22gemm_tiled_regN_kernelIfLi32ELi4EEviiiPKT_S2_PS0__param_2,
	.param .u64 .ptr .align 1 _Z22gemm_tiled_regN_kernelIfLi32ELi4EEviiiPKT_S2_PS0__param_3,
	.param .u64 .ptr .align 1 _Z22gemm_tiled_regN_kernelIfLi32ELi4EEviiiPKT_S2_PS0__param_4,
	.param .u64 .ptr .align 1 _Z22gemm_tiled_regN_kernelIfLi32ELi4EEviiiPKT_S2_PS0__param_5
)
{
	.reg .pred 	%p<32>;
	.reg .b32 	%r<55>;
	.reg .b32 	%f<321>;
	.reg .b64 	%rd<28>;
	// demoted variable
	.shared .align 4 .b8 _ZZ22gemm_tiled_regN_kernelIfLi32ELi4EEviiiPKT_S2_PS0_E2As[4096];
	// demoted variable
	.shared .align 4 .b8 _ZZ22gemm_tiled_regN_kernelIfLi32ELi4EEviiiPKT_S2_PS0_E2Bs[4096];
	ld.param.u32 	%r15, [_Z22gemm_tiled_regN_kernelIfLi32ELi4EEviiiPKT_S2_PS0__param_0];
	ld.param.u32 	%r16, [_Z22gemm_tiled_regN_kernelIfLi32ELi4EEviiiPKT_S2_PS0__param_1];
	ld.param.u32 	%r17, [_Z22gemm_tiled_regN_kernelIfLi32ELi4EEviiiPKT_S2_PS0__param_2];
	ld.param.u64 	%rd7, [_Z22gemm_tiled_regN_kernelIfLi32ELi4EEviiiPKT_S2_PS0__param_3];
	ld.param.u64 	%rd8, [_Z22gemm_tiled_regN_kernelIfLi32ELi4EEviiiPKT_S2_PS0__param_4];
	ld.param.u64 	%rd9, [_Z22gemm_tiled_regN_kernelIfLi32ELi4EEviiiPKT_S2_PS0__param_5];
	cvta.to.global.u64 	%rd1, %rd8;
	cvta.to.global.u64 	%rd2, %rd7;
	cvta.to.global.u64 	%rd3, %rd9;
	mov.u32 	%r18, %tid.x;
	mov.u32 	%r1, %tid.y;
	mov.u32 	%r19, %ctaid.y;
	shl.b32 	%r20, %r19, 5;
	mov.u32 	%r21, %ctaid.x;
	shl.b32 	%r22, %r21, 5;
	add.s32 	%r2, %r20, %r1;
	shl.b32 	%r3, %r18, 2;
	add.s32 	%r4, %r22, %r3;
	setp.lt.s32 	%p1, %r17, 1;
	mov.f32 	%f317, 0f00000000;
	mov.f32 	%f318, %f317;
	mov.f32 	%f319, %f317;
	mov.f32 	%f320, %f317;
	@%p1 bra 	$L__BB2_25;
	shl.b32 	%r24, %r1, 7;
	mov.u32 	%r25, _ZZ22gemm_tiled_regN_kernelIfLi32ELi4EEviiiPKT_S2_PS0_E2As;
	add.s32 	%r5, %r25, %r24;
	mul.lo.s32 	%r6, %r17, %r2;
	mov.u32 	%r26, _ZZ22gemm_tiled_regN_kernelIfLi32ELi4EEviiiPKT_S2_PS0_E2Bs;
	add.s32 	%r27, %r26, %r24;
	shl.b32 	%r28, %r3, 2;
	add.s32 	%r7, %r5, %r28;
	add.s32 	%r8, %r27, %r28;
	mov.b32 	%r54, 0;
	mov.f32 	%f317, 0f00000000;
	cvt.u64.u32 	%rd14, %r6;
	cvt.s64.s32 	%rd19, %r4;
$L__BB2_2:
	setp.ge.s32 	%p2, %r2, %r15;
	shl.b32 	%r29, %r54, 5;
	add.s32 	%r10, %r29, %r1;
	mul.lo.s32 	%r11, %r10, %r16;
	add.s32 	%r30, %r3, %r29;
	setp.ge.s32 	%p3, %r30, %r17;
	mov.f32 	%f315, 0f00000000;
	or.pred  	%p4, %p2, %p3;
	@%p4 bra 	$L__BB2_4;
	add.s32 	%r31, %r30, %r6;
	mul.wide.u32 	%rd10, %r31, 4;
	add.s64 	%rd11, %rd2, %rd10;
	ld.global.nc.f32 	%f315, [%rd11];
$L__BB2_4:
	setp.ge.s32 	%p5, %r10, %r17;
	setp.ge.s32 	%p6, %r4, %r16;
	st.shared.f32 	[%r7], %f315;
	mov.f32 	%f316, 0f00000000;
	or.pred  	%p7, %p5, %p6;
	@%p7 bra 	$L__BB2_6;
	add.s32 	%r32, %r4, %r11;
	mul.wide.s32 	%rd12, %r32, 4;
	add.s64 	%rd13, %rd1, %rd12;
	ld.global.nc.f32 	%f316, [%rd13];
$L__BB2_6:
	setp.lt.s32 	%p8, %r2, %r15;
	st.shared.f32 	[%r8], %f316;
	add.s32 	%r33, %r30, 1;
	setp.lt.s32 	%p9, %r33, %r17;
	and.pred  	%p10, %p8, %p9;
	cvt.u64.u32 	%rd15, %r30;
	add.s64 	%rd16, %rd15, %rd14;
	shl.b64 	%rd17, %rd16, 2;
	add.s64 	%rd4, %rd2, %rd17;
	@%p10 bra 	$L__BB2_8;
	mov.b32 	%r34, 0;
	st.shared.u32 	[%r7+4], %r34;
	bra.uni 	$L__BB2_9;
$L__BB2_8:
	ld.global.nc.f32 	%f21, [%rd4+4];
	st.shared.f32 	[%r7+4], %f21;
$L__BB2_9:
	setp.lt.s32 	%p11, %r10, %r17;
	add.s32 	%r35, %r4, 1;
	setp.lt.s32 	%p12, %r35, %r16;
	and.pred  	%p13, %p11, %p12;
	cvt.s64.s32 	%rd18, %r11;
	add.s64 	%rd20, %rd19, %rd18;
	shl.b64 	%rd21, %rd20, 2;
	add.s64 	%rd5, %rd1, %rd21;
	@%p13 bra 	$L__BB2_11;
	mov.b32 	%r36, 0;
	st.shared.u32 	[%r8+4], %r36;
	bra.uni 	$L__BB2_12;
$L__BB2_11:
	ld.global.nc.f32 	%f22, [%rd5+4];
	st.shared.f32 	[%r8+4], %f22;
$L__BB2_12:
	add.s32 	%r37, %r30, 2;
	setp.lt.s32 	%p15, %r37, %r17;
	and.pred  	%p16, %p8, %p15;
	@%p16 bra 	$L__BB2_14;
	mov.b32 	%r38, 0;
	st.shared.u32 	[%r7+8], %r38;
	bra.uni 	$L__BB2_15;
$L__BB2_14:
	ld.global.nc.f32 	%f23, [%rd4+8];
	st.shared.f32 	[%r7+8], %f23;
$L__BB2_15:
	add.s32 	%r39, %r4, 2;
	setp.lt.s32 	%p18, %r39, %r16;
	and.pred  	%p19, %p11, %p18;
	@%p19 bra 	$L__BB2_17;
	mov.b32 	%r40, 0;
	st.shared.u32 	[%r8+8], %r40;
	bra.uni 	$L__BB2_18;
$L__BB2_17:
	ld.global.nc.f32 	%f24, [%rd5+8];
	st.shared.f32 	[%r8+8], %f24;
$L__BB2_18:
	add.s32 	%r41, %r30, 3;
	setp.lt.s32 	%p21, %r41, %r17;
	and.pred  	%p22, %p8, %p21;
	@%p22 bra 	$L__BB2_20;
	mov.b32 	%r42, 0;
	st.shared.u32 	[%r7+12], %r42;
	bra.uni 	$L__BB2_21;
$L__BB2_20:
	ld.global.nc.f32 	%f25, [%rd4+12];
	st.shared.f32 	[%r7+12], %f25;
$L__BB2_21:
	add.s32 	%r43, %r4, 3;
	setp.lt.s32 	%p24, %r43, %r16;
	and.pred  	%p25, %p11, %p24;
	@%p25 bra 	$L__BB2_23;
	mov.b32 	%r44, 0;
	st.shared.u32 	[%r8+12], %r44;
	bra.uni 	$L__BB2_24;
$L__BB2_23:
	ld.global.nc.f32 	%f26, [%rd5+12];
	st.shared.f32 	[%r8+12], %f26;
$L__BB2_24:
	bar.sync 	0;
	ld.shared.f32 	%f27, [%r5];
	shl.b32 	%r45, %r3, 2;
	mov.u32 	%r46, _ZZ22gemm_tiled_regN_kernelIfLi32ELi4EEviiiPKT_S2_PS0_E2Bs;
	add.s32 	%r47, %r46, %r45;
	ld.shared.f32 	%f28, [%r47];
	fma.rn.f32 	%f29, %f27, %f28, %f320;
	ld.shared.f32 	%f30, [%r47+4];
	fma.rn.f32 	%f31, %f27, %f30, %f319;
	ld.shared.f32 	%f32, [%r47+8];
	fma.rn.f32 	%f33, %f27, %f32, %f318;
	ld.shared.f32 	%f34, [%r47+12];
	fma.rn.f32 	%f35, %f27, %f34, %f317;
	ld.shared.f32 	%f36, [%r5+4];
	ld.shared.f32 	%f37, [%r47+128];
	fma.rn.f32 	%f38, %f36, %f37, %f29;
	ld.shared.f32 	%f39, [%r47+132];
	fma.rn.f32 	%f40, %f36, %f39, %f31;
	ld.shared.f32 	%f41, [%r47+136];
	fma.rn.f32 	%f42, %f36, %f41, %f33;
	ld.shared.f32 	%f43, [%r47+140];
	fma.rn.f32 	%f44, %f36, %f43, %f35;
	ld.shared.f32 	%f45, [%r5+8];
	ld.shared.f32 	%f46, [%r47+256];
	fma.rn.f32 	%f47, %f45, %f46, %f38;
	ld.shared.f32 	%f48, [%r47+260];
	fma.rn.f32 	%f49, %f45, %f48, %f40;
	ld.shared.f32 	%f50, [%r47+264];
	fma.rn.f32 	%f51, %f45, %f50, %f42;
	ld.shared.f32 	%f52, [%r47+268];
	fma.rn.f32 	%f53, %f45, %f52, %f44;
	ld.shared.f32 	%f54, [%r5+12];
	ld.shared.f32 	%f55, [%r47+384];
	fma.rn.f32 	%f56, %f54, %f55, %f47;
	ld.shared.f32 	%f57, [%r47+388];
	fma.rn.f32 	%f58, %f54, %f57, %f49;
	ld.shared.f32 	%f59, [%r47+392];
	fma.rn.f32 	%f60, %f54, %f59, %f51;
	ld.shared.f32 	%f61, [%r47+396];
	fma.rn.f32 	%f62, %f54, %f61, %f53;
	ld.shared.f32 	%f63, [%r5+16];
	ld.shared.f32 	%f64, [%r47+512];
	fma.rn.f32 	%f65, %f63, %f64, %f56;
	ld.shared.f32 	%f66, [%r47+516];
	fma.rn.f32 	%f67, %f63, %f66, %f58;
	ld.shared.f32 	%f68, [%r47+520];
	fma.rn.f32 	%f69, %f63, %f68, %f60;
	ld.shared.f32 	%f70, [%r47+524];
	fma.rn.f32 	%f71, %f63, %f70, %f62;
	ld.shared.f32 	%f72, [%r5+20];
	ld.shared.f32 	%f73, [%r47+640];
	fma.rn.f32 	%f74, %f72, %f73, %f65;
	ld.shared.f32 	%f75, [%r47+644];
	fma.rn.f32 	%f76, %f72, %f75, %f67;
	ld.shared.f32 	%f77, [%r47+648];
	fma.rn.f32 	%f78, %f72, %f77, %f69;
	ld.shared.f32 	%f79, [%r47+652];
	fma.rn.f32 	%f80, %f72, %f79, %f71;
	ld.shared.f32 	%f81, [%r5+24];
	ld.shared.f32 	%f82, [%r47+768];
	fma.rn.f32 	%f83, %f81, %f82, %f74;
	ld.shared.f32 	%f84, [%r47+772];
	fma.rn.f32 	%f85, %f81, %f84, %f76;
	ld.shared.f32 	%f86, [%r47+776];
	fma.rn.f32 	%f87, %f81, %f86, %f78;
	ld.shared.f32 	%f88, [%r47+780];
	fma.rn.f32 	%f89, %f81, %f88, %f80;
	ld.shared.f32 	%f90, [%r5+28];
	ld.shared.f32 	%f91, [%r47+896];
	fma.rn.f32 	%f92, %f90, %f91, %f83;
	ld.shared.f32 	%f93, [%r47+900];
	fma.rn.f32 	%f94, %f90, %f93, %f85;
	ld.shared.f32 	%f95, [%r47+904];
	fma.rn.f32 	%f96, %f90, %f95, %f87;
	ld.shared.f32 	%f97, [%r47+908];
	fma.rn.f32 	%f98, %f90, %f97, %f89;
	ld.shared.f32 	%f99, [%r5+32];
	ld.shared.f32 	%f100, [%r47+1024];
	fma.rn.f32 	%f101, %f99, %f100, %f92;
	ld.shared.f32 	%f102, [%r47+1028];
	fma.rn.f32 	%f103, %f99, %f102, %f94;
	ld.shared.f32 	%f104, [%r47+1032];
	fma.rn.f32 	%f105, %f99, %f104, %f96;
	ld.shared.f32 	%f106, [%r47+1036];
	fma.rn.f32 	%f107, %f99, %f106, %f98;
	ld.shared.f32 	%f108, [%r5+36];
	ld.shared.f32 	%f109, [%r47+1152];
	fma.rn.f32 	%f110, %f108, %f109, %f101;
	ld.shared.f32 	%f111, [%r47+1156];
	fma.rn.f32 	%f112, %f108, %f111, %f103;
	ld.shared.f32 	%f113, [%r47+1160];
	fma.rn.f32 	%f114, %f108, %f113, %f105;
	ld.shared.f32 	%f115, [%r47+1164];
	fma.rn.f32 	%f116, %f108, %f115, %f107;
	ld.shared.f32 	%f117, [%r5+40];
	ld.shared.f32 	%f118, [%r47+1280];
	fma.rn.f32 	%f119, %f117, %f118, %f110;
	ld.shared.f32 	%f120, [%r47+1284];
	fma.rn.f32 	%f121, %f117, %f120, %f112;
	ld.shared.f32 	%f122, [%r47+1288];
	fma.rn.f32 	%f123, %f117, %f122, %f114;
	ld.shared.f32 	%f124, [%r47+1292];
	fma.rn.f32 	%f125, %f117, %f124, %f116;
	ld.shared.f32 	%f126, [%r5+44];
	ld.shared.f32 	%f127, [%r47+1408];
	fma.rn.f32 	%f128, %f126, %f127, %f119;
	ld.shared.f32 	%f129, [%r47+1412];
	fma.rn.f32 	%f130, %f126, %f129, %f121;
	ld.shared.f32 	%f131, [%r47+1416];
	fma.rn.f32 	%f132, %f126, %f131, %f123;
	ld.shared.f32 	%f133, [%r47+1420];
	fma.rn.f32 	%f134, %f126, %f133, %f125;
	ld.shared.f32 	%f135, [%r5+48];
	ld.shared.f32 	%f136, [%r47+1536];
	fma.rn.f32 	%f137, %f135, %f136, %f128;
	ld.shared.f32 	%f138, [%r47+1540];
	fma.rn.f32 	%f139, %f135, %f138, %f130;
	ld.shared.f32 	%f140, [%r47+1544];
	fma.rn.f32 	%f141, %f135, %f140, %f132;
	ld.shared.f32 	%f142, [%r47+1548];
	fma.rn.f32 	%f143, %f135, %f142, %f134;
	ld.shared.f32 	%f144, [%r5+52];
	ld.shared.f32 	%f145, [%r47+1664];
	fma.rn.f32 	%f146, %f144, %f145, %f137;
	ld.shared.f32 	%f147, [%r47+1668];
	fma.rn.f32 	%f148, %f144, %f147, %f139;
	ld.shared.f32 	%f149, [%r47+1672];
	fma.rn.f32 	%f150, %f144, %f149, %f141;
	ld.shared.f32 	%f151, [%r47+1676];
	fma.rn.f32 	%f152, %f144, %f151, %f143;
	ld.shared.f32 	%f153, [%r5+56];
	ld.shared.f32 	%f154, [%r47+1792];
	fma.rn.f32 	%f155, %f153, %f154, %f146;
	ld.shared.f32 	%f156, [%r47+1796];
	fma.rn.f32 	%f157, %f153, %f156, %f148;
	ld.shared.f32 	%f158, [%r47+1800];
	fma.rn.f32 	%f159, %f153, %f158, %f150;
	ld.shared.f32 	%f160, [%r47+1804];
	fma.rn.f32 	%f161, %f153, %f160, %f152;
	ld.shared.f32 	%f162, [%r5+60];
	ld.shared.f32 	%f163, [%r47+1920];
	fma.rn.f32 	%f164, %f162, %f163, %f155;
	ld.shared.f32 	%f165, [%r47+1924];
	fma.rn.f32 	%f166, %f162, %f165, %f157;
	ld.shared.f32 	%f167, [%r47+1928];
	fma.rn.f32 	%f168, %f162, %f167, %f159;
	ld.shared.f32 	%f169, [%r47+1932];
	fma.rn.f32 	%f170, %f162, %f169, %f161;
	ld.shared.f32 	%f171, [%r5+64];
	ld.shared.f32 	%f172, [%r47+2048];
	fma.rn.f32 	%f173, %f171, %f172, %f164;
	ld.shared.f32 	%f174, [%r47+2052];
	fma.rn.f32 	%f175, %f171, %f174, %f166;
	ld.shared.f32 	%f176, [%r47+2056];
	fma.rn.f32 	%f177, %f171, %f176, %f168;
	ld.shared.f32 	%f178, [%r47+2060];
	fma.rn.f32 	%f179, %f171, %f178, %f170;
	ld.shared.f32 	%f180, [%r5+68];
	ld.shared.f32 	%f181, [%r47+2176];
	fma.rn.f32 	%f182, %f180, %f181, %f173;
	ld.shared.f32 	%f183, [%r47+2180];
	fma.rn.f32 	%f184, %f180, %f183, %f175;
	ld.shared.f32 	%f185, [%r47+2184];
	fma.rn.f32 	%f186, %f180, %f185, %f177;
	ld.shared.f32 	%f187, [%r47+2188];
	fma.rn.f32 	%f188, %f180, %f187, %f179;
	ld.shared.f32 	%f189, [%r5+72];
	ld.shared.f32 	%f190, [%r47+2304];
	fma.rn.f32 	%f191, %f189, %f190, %f182;
	ld.shared.f32 	%f192, [%r47+2308];
	fma.rn.f32 	%f193, %f189, %f192, %f184;
	ld.shared.f32 	%f194, [%r47+2312];
	fma.rn.f32 	%f195, %f189, %f194, %f186;
	ld.shared.f32 	%f196, [%r47+2316];
	fma.rn.f32 	%f197, %f189, %f196, %f188;
	ld.shared.f32 	%f198, [%r5+76];
	ld.shared.f32 	%f199, [%r47+2432];
	fma.rn.f32 	%f200, %f198, %f199, %f191;
	ld.shared.f32 	%f201, [%r47+2436];
	fma.rn.f32 	%f202, %f198, %f201, %f193;
	ld.shared.f32 	%f203, [%r47+2440];
	fma.rn.f32 	%f204, %f198, %f203, %f195;
	ld.shared.f32 	%f205, [%r47+2444];
	fma.rn.f32 	%f206, %f198, %f205, %f197;
	ld.shared.f32 	%f207, [%r5+80];
	ld.shared.f32 	%f208, [%r47+2560];
	fma.rn.f32 	%f209, %f207, %f208, %f200;
	ld.shared.f32 	%f210, [%r47+2564];
	fma.rn.f32 	%f211, %f207, %f210, %f202;
	ld.shared.f32 	%f212, [%r47+2568];
	fma.rn.f32 	%f213, %f207, %f212, %f204;
	ld.shared.f32 	%f214, [%r47+2572];
	fma.rn.f32 	%f215, %f207, %f214, %f206;
	ld.shared.f32 	%f216, [%r5+84];
	ld.shared.f32 	%f217, [%r47+2688];
	fma.rn.f32 	%f218, %f216, %f217, %f209;
	ld.shared.f32 	%f219, [%r47+2692];
	fma.rn.f32 	%f220, %f216, %f219, %f211;
	ld.shared.f32 	%f221, [%r47+2696];
	fma.rn.f32 	%f222, %f216, %f221, %f213;
	ld.shared.f32 	%f223, [%r47+2700];
	fma.rn.f32 	%f224, %f216, %f223, %f215;
	ld.shared.f32 	%f225, [%r5+88];
	ld.shared.f32 	%f226, [%r47+2816];
	fma.rn.f32 	%f227, %f225, %f226, %f218;
	ld.shared.f32 	%f228, [%r47+2820];
	fma.rn.f32 	%f229, %f225, %f228, %f220;
	ld.shared.f32 	%f230, [%r47+2824];
	fma.rn.f32 	%f231, %f225, %f230, %f222;
	ld.shared.f32 	%f232, [%r47+2828];
	fma.rn.f32 	%f233, %f225, %f232, %f224;
	ld.shared.f32 	%f234, [%r5+92];
	ld.shared.f32 	%f235, [%r47+2944];
	fma.rn.f32 	%f236, %f234, %f235, %f227;
	ld.shared.f32 	%f237, [%r47+2948];
	fma.rn.f32 	%f238, %f234, %f237, %f229;
	ld.shared.f32 	%f239, [%r47+2952];
	fma.rn.f32 	%f240, %f234, %f239, %f231;
	ld.shared.f32 	%f241, [%r47+2956];
	fma.rn.f32 	%f242, %f234, %f241, %f233;
	ld.shared.f32 	%f243, [%r5+96];
	ld.shared.f32 	%f244, [%r47+3072];
	fma.rn.f32 	%f245, %f243, %f244, %f236;
	ld.shared.f32 	%f246, [%r47+3076];
	fma.rn.f32 	%f247, %f243, %f246, %f238;
	ld.shared.f32 	%f248, [%r47+3080];
	fma.rn.f32 	%f249, %f243, %f248, %f240;
	ld.shared.f32 	%f250, [%r47+3084];
	fma.rn.f32 	%f251, %f243, %f250, %f242;
	ld.shared.f32 	%f252, [%r5+100];
	ld.shared.f32 	%f253, [%r47+3200];
	fma.rn.f32 	%f254, %f252, %f253, %f245;
	ld.shared.f32 	%f255, [%r47+3204];
	fma.rn.f32 	%f256, %f252, %f255, %f247;
	ld.shared.f32 	%f257, [%r47+3208];
	fma.rn.f32 	%f258, %f252, %f257, %f249;
	ld.shared.f32 	%f259, [%r47+3212];
	fma.rn.f32 	%f260, %f252, %f259, %f251;
	ld.shared.f32 	%f261, [%r5+104];
	ld.shared.f32 	%f262, [%r47+3328];
	fma.rn.f32 	%f263, %f261, %f262, %f254;
	ld.shared.f32 	%f264, [%r47+3332];
	fma.rn.f32 	%f265, %f261, %f264, %f256;
	ld.shared.f32 	%f266, [%r47+3336];
	fma.rn.f32 	%f267, %f261, %f266, %f258;
	ld.shared.f32 	%f268, [%r47+3340];
	fma.rn.f32 	%f269, %f261, %f268, %f260;
	ld.shared.f32 	%f270, [%r5+108];
	ld.shared.f32 	%f271, [%r47+3456];
	fma.rn.f32 	%f272, %f270, %f271, %f263;
	ld.shared.f32 	%f273, [%r47+3460];
	fma.rn.f32 	%f274, %f270, %f273, %f265;
	ld.shared.f32 	%f275, [%r47+3464];
	fma.rn.f32 	%f276, %f270, %f275, %f267;
	ld.shared.f32 	%f277, [%r47+3468];
	fma.rn.f32 	%f278, %f270, %f277, %f269;
	ld.shared.f32 	%f279, [%r5+112];
	ld.shared.f32 	%f280, [%r47+3584];
	fma.rn.f32 	%f281, %f279, %f280, %f272;
	ld.shared.f32 	%f282, [%r47+3588];
	fma.rn.f32 	%f283, %f279, %f282, %f274;
	ld.shared.f32 	%f284, [%r47+3592];
	fma.rn.f32 	%f285, %f279, %f284, %f276;
	ld.shared.f32 	%f286, [%r47+3596];
	fma.rn.f32 	%f287, %f279, %f286, %f278;
	ld.shared.f32 	%f288, [%r5+116];
	ld.shared.f32 	%f289, [%r47+3712];
	fma.rn.f32 	%f290, %f288, %f289, %f281;
	ld.shared.f32 	%f291, [%r47+3716];
	fma.rn.f32 	%f292, %f288, %f291, %f283;
	ld.shared.f32 	%f293, [%r47+3720];
	fma.rn.f32 	%f294, %f288, %f293, %f285;
	ld.shared.f32 	%f295, [%r47+3724];
	fma.rn.f32 	%f296, %f288, %f295, %f287;
	ld.shared.f32 	%f297, [%r5+120];
	ld.shared.f32 	%f298, [%r47+3840];
	fma.rn.f32 	%f299, %f297, %f298, %f290;
	ld.shared.f32 	%f300, [%r47+3844];
	fma.rn.f32 	%f301, %f297, %f300, %f292;
	ld.shared.f32 	%f302, [%r47+3848];
	fma.rn.f32 	%f303, %f297, %f302, %f294;
	ld.shared.f32 	%f304, [%r47+3852];
	fma.rn.f32 	%f305, %f297, %f304, %f296;
	ld.shared.f32 	%f306, [%r5+124];
	ld.shared.f32 	%f307, [%r47+3968];
	fma.rn.f32 	%f320, %f306, %f307, %f299;
	ld.shared.f32 	%f308, [%r47+3972];
	fma.rn.f32 	%f319, %f306, %f308, %f301;
	ld.shared.f32 	%f309, [%r47+3976];
	fma.rn.f32 	%f318, %f306, %f309, %f303;
	ld.shared.f32 	%f310, [%r47+3980];
	fma.rn.f32 	%f317, %f306, %f310, %f305;
	bar.sync 	0;
	add.s32 	%r54, %r54, 1;
	add.s32 	%r48, %r17, 31;
	shr.u32 	%r49, %r48, 5;
	setp.ne.s32 	%p26, %r54, %r49;
	@%p26 bra 	$L__BB2_2;
$L__BB2_25:
	setp.ge.s32 	%p27, %r2, %r15;
	@%p27 bra 	$L__BB2_34;
	mul.lo.s32 	%r14, %r16, %r2;
	setp.ge.s32 	%p28, %r4, %r16;
	@%p28 bra 	$L__BB2_28;
	add.s32 	%r50, %r4, %r14;
	mul.wide.s32 	%rd22, %r50, 4;
	add.s64 	%rd23, %rd3, %rd22;
	st.global.f32 	[%rd23], %f320;
$L__BB2_28:
	add.s32 	%r51, %r4, 1;
	setp.ge.s32 	%p29, %r51, %r16;
	cvt.s64.s32 	%rd24, %r14;
	cvt.s64.s32 	%rd25, %r4;
	add.s64 	%rd26, %rd25, %rd24;
	shl.b64 	%rd27, %rd26, 2;
	add.s64 	%rd6, %rd3, %rd27;
	@%p29 bra 	$L__BB2_30;
	st.global.f32 	[%rd6+4], %f319;
$L__BB2_30:
	add.s32 	%r52, %r4, 2;
	setp.ge.s32 	%p30, %r52, %r16;
	@%p30 bra 	$L__BB2_32;
	st.global.f32 	[%rd6+8], %f318;
$L__BB2_32:
	add.s32 	%r53, %r4, 3;
	setp.ge.s32 	%p31, %r53, %r16;
	@%p31 bra 	$L__BB2_34;
	st.global.f32 	[%rd6+12], %f317;
$L__BB2_34:
	ret;

}


// ===== COMPILED SASS (sm_100) =====

	.target	sm_100

	.elftype	@"ET_EXEC"


//--------------------- .note.nv.tkinfo           --------------------------
	.section	.note.nv.tkinfo,"",@"SHT_NOTE"
	.sectionflags	@"SHF_NOTE_NV_TKINFO"
	.tkinfo
        /*0018*/ 	.word	0x00000002
        /*0030*/ 	.string	""
        /*0030*/ 	.string	"ptxas"
        /*0030*/ 	.string	"Cuda compilation tools, release 13.0, V13.0.88"
        /*0030*/ 	.string	"Build cuda_13.0.r13.0/compiler.36424714_0"
        /*0030*/ 	.string	"-arch sm_100 -m 64 "



//--------------------- .note.nv.cuinfo           --------------------------
	.section	.note.nv.cuinfo,"",@"SHT_NOTE"
	.sectionflags	@"SHF_NOTE_NV_CUINFO"
        /*0018*/ 	.short	0x0002
        /*001a*/ 	.short	0x0064
        /*001c*/ 	.short	0x0082
	.zero		2


//--------------------- .nv.info                  --------------------------
	.section	.nv.info,"",@"SHT_CUDA_INFO"
	.align	4


	//----- nvinfo : EIATTR_REGCOUNT
	.align		4
        /*0000*/ 	.byte	0x04, 0x2f
        /*0002*/ 	.short	(.L_1 - .L_0)
	.align		4
.L_0:
        /*0004*/ 	.word	index@(_Z17gemm_naive_kernelIfEviiiPKT_S2_PS0_)
        /*0008*/ 	.word	0x00000020


	//----- nvinfo : EIATTR_FRAME_SIZE
	.align		4
.L_1:
        /*000c*/ 	.byte	0x04, 0x11
        /*000e*/ 	.short	(.L_3 - .L_2)
	.align		4
.L_2:
        /*0010*/ 	.word	index@(_Z17gemm_naive_kernelIfEviiiPKT_S2_PS0_)
        /*0014*/ 	.word	0x00000000


	//----- nvinfo : EIATTR_REGCOUNT
	.align		4
.L_3:
        /*0018*/ 	.byte	0x04, 0x2f
        /*001a*/ 	.short	(.L_5 - .L_4)
	.align		4
.L_4:
        /*001c*/ 	.word	index@(_Z17gemm_tiled_kernelIfLi32EEviiiPKT_S2_PS0_)
        /*0020*/ 	.word	0x00000020


	//----- nvinfo : EIATTR_FRAME_SIZE
	.align		4
.L_5:
        /*0024*/ 	.byte	0x04, 0x11
        /*0026*/ 	.short	(.L_7 - .L_6)
	.align		4
.L_6:
        /*0028*/ 	.word	index@(_Z17gemm_tiled_kernelIfLi32EEviiiPKT_S2_PS0_)
        /*002c*/ 	.word	0x00000000


	//----- nvinfo : EIATTR_REGCOUNT
	.align		4
.L_7:
        /*0030*/ 	.byte	0x04, 0x2f
        /*0032*/ 	.short	(.L_9 - .L_8)
	.align		4
.L_8:
        /*0034*/ 	.word	index@(_Z22gemm_tiled_regN_kernelIfLi32ELi4EEviiiPKT_S2_PS0_)
        /*0038*/ 	.word	0x00000020


	//----- nvinfo : EIATTR_FRAME_SIZE
	.align		4
.L_9:
        /*003c*/ 	.byte	0x04, 0x11
        /*003e*/ 	.short	(.L_11 - .L_10)
	.align		4
.L_10:
        /*0040*/ 	.word	index@(_Z22gemm_tiled_regN_kernelIfLi32ELi4EEviiiPKT_S2_PS0_)
        /*0044*/ 	.word	0x00000000


	//----- nvinfo : EIATTR_MIN_STACK_SIZE
	.align		4
.L_11:
        /*0048*/ 	.byte	0x04, 0x12
        /*004a*/ 	.short	(.L_13 - .L_12)
	.align		4
.L_12:
        /*004c*/ 	.word	index@(_Z22gemm_tiled_regN_kernelIfLi32ELi4EEviiiPKT_S2_PS0_)
        /*0050*/ 	.word	0x00000000


	//----- nvinfo : EIATTR_MIN_STACK_SIZE
	.align		4
.L_13:
        /*0054*/ 	.byte	0x04, 0x12
        /*0056*/ 	.short	(.L_15 - .L_14)
	.align		4
.L_14:
        /*0058*/ 	.word	index@(_Z17gemm_tiled_kernelIfLi32EEviiiPKT_S2_PS0_)
        /*005c*/ 	.word	0x00000000


	//----- nvinfo : EIATTR_MIN_STACK_SIZE
	.align		4
.L_15:
        /*0060*/ 	.byte	0x04, 0x12
        /*0062*/ 	.short	(.L_17 - .L_16)
	.align		4
.L_16:
        /*0064*/ 	.word	index@(_Z17gemm_naive_kernelIfEviiiPKT_S2_PS0_)
        /*0068*/ 	.word	0x00000000
.L_17:


//--------------------- .nv.compat                --------------------------
	.section	.nv.compat,"",@"SHT_CUDA_COMPAT_INFO"
	.align	4
        /*0000*/ 	.byte	0x02, 0x09, 0x00, 0x00, 0x02, 0x02, 0x01, 0x00, 0x02, 0x05, 0x05, 0x00, 0x03, 0x07, 0x01, 0x01
        /*0010*/ 	.byte	0x02, 0x03, 0x00, 0x00, 0x02, 0x06, 0x01, 0x00, 0x04, 0x0b, 0x08, 0x00, 0x09, 0x00, 0x00, 0x00
        /*0020*/ 	.byte	0x00, 0x00, 0x00, 0x00


//--------------------- .nv.info._Z22gemm_tiled_regN_kernelIfLi32ELi4EEviiiPKT_S2_PS0_ --------------------------
	.section	.nv.info._Z22gemm_tiled_regN_kernelIfLi32ELi4EEviiiPKT_S2_PS0_,"",@"SHT_CUDA_INFO"
	.sectionflags	@""
	.align	4


	//----- nvinfo : EIATTR_CUDA_API_VERSION
	.align		4
        /*0000*/ 	.byte	0x04, 0x37
        /*0002*/ 	.short	(.L_19 - .L_18)
.L_18:
        /*0004*/ 	.word	0x00000082


	//----- nvinfo : EIATTR_KPARAM_INFO
	.align		4
.L_19:
        /*0008*/ 	.byte	0x04, 0x17
        /*000a*/ 	.short	(.L_21 - .L_20)
.L_20:
        /*000c*/ 	.word	0x00000000
        /*0010*/ 	.short	0x0005
        /*0012*/ 	.short	0x0020
        /*0014*/ 	.byte	0x00, 0xf5, 0x21, 0x00


	//----- nvinfo : EIATTR_KPARAM_INFO
	.align		4
.L_21:
        /*0018*/ 	.byte	0x04, 0x17
        /*001a*/ 	.short	(.L_23 - .L_22)
.L_22:
        /*001c*/ 	.word	0x00000000
        /*0020*/ 	.short	0x0004
        /*0022*/ 	.short	0x0018
        /*0024*/ 	.byte	0x00, 0xf5, 0x21, 0x00


	//----- nvinfo : EIATTR_KPARAM_INFO
	.align		4
.L_23:
        /*0028*/ 	.byte	0x04, 0x17
        /*002a*/ 	.short	(.L_25 - .L_24)
.L_24:
        /*002c*/ 	.word	0x00000000
        /*0030*/ 	.short	0x0003
        /*0032*/ 	.short	0x0010
        /*0034*/ 	.byte	0x00, 0xf5, 0x21, 0x00


	//----- nvinfo : EIATTR_KPARAM_INFO
	.align		4
.L_25:
        /*0038*/ 	.byte	0x04, 0x17
        /*003a*/ 	.short	(.L_27 - .L_26)
.L_26:
        /*003c*/ 	.word	0x00000000
        /*0040*/ 	.short	0x0002
        /*0042*/ 	.short	0x0008
        /*0044*/ 	.byte	0x00, 0xf0, 0x11, 0x00


	//----- nvinfo : EIATTR_KPARAM_INFO
	.align		4
.L_27:
        /*0048*/ 	.byte	0x04, 0x17
        /*004a*/ 	.short	(.L_29 - .L_28)
.L_28:
        /*004c*/ 	.word	0x00000000
        /*0050*/ 	.short	0x0001
        /*0052*/ 	.short	0x0004
        /*0054*/ 	.byte	0x00, 0xf0, 0x11, 0x00


	//----- nvinfo : EIATTR_KPARAM_INFO
	.align		4
.L_29:
        /*0058*/ 	.byte	0x04, 0x17
        /*005a*/ 	.short	(.L_31 - .L_30)
.L_30:
        /*005c*/ 	.word	0x00000000
        /*0060*/ 	.short	0x0000
        /*0062*/ 	.short	0x0000
        /*0064*/ 	.byte	0x00, 0xf0, 0x11, 0x00


	//----- nvinfo : EIATTR_SPARSE_MMA_MASK
	.align		4
.L_31:
        /*0068*/ 	.byte	0x03, 0x50
        /*006a*/ 	.short	0x0000


	//----- nvinfo : EIATTR_MAXREG_COUNT
	.align		4
        /*006c*/ 	.byte	0x03, 0x1b
        /*006e*/ 	.short	0x00ff


	//----- nvinfo : EIATTR_NUM_BARRIERS
	.align		4
        /*0070*/ 	.byte	0x02, 0x4c
        /*0072*/ 	.byte	0x01
	.zero		1


	//----- nvinfo : EIATTR_MERCURY_ISA_VERSION
	.align		4
        /*0074*/ 	.byte	0x03, 0x5f
        /*0076*/ 	.short	0x0101


	//----- nvinfo : EIATTR_VRC_CTA_INIT_COUNT
	.align		4
        /*0078*/ 	.byte	0x02, 0x4a
	.zero		1
	.zero		1


	//----- nvinfo : EIATTR_EXIT_INSTR_OFFSETS
	.align		4
        /*007c*/ 	.byte	0x04, 0x1c
        /*007e*/ 	.short	(.L_33 - .L_32)


	//   ....[0]....
.L_32:
        /*0080*/ 	.word	0x000010c0


	//   ....[1]....
        /*0084*/ 	.word	0x00001220


	//   ....[2]....
        /*0088*/ 	.word	0x00001240


	//----- nvinfo : EIATTR_CBANK_PARAM_SIZE
	.align		4
.L_33:
        /*008c*/ 	.byte	0x03, 0x19
        /*008e*/ 	.short	0x0028


	//----- nvinfo : EIATTR_PARAM_CBANK
	.align		4
        /*0090*/ 	.byte	0x04, 0x0a
        /*0092*/ 	.short	(.L_35 - .L_34)
	.align		4
.L_34:
        /*0094*/ 	.word	index@(.nv.constant0._Z22gemm_tiled_regN_kernelIfLi32ELi4EEviiiPKT_S2_PS0_)
        /*0098*/ 	.short	0x0380
        /*009a*/ 	.short	0x0028


	//----- nvinfo : EIATTR_SW_WAR
	.align		4
.L_35:
        /*009c*/ 	.byte	0x04, 0x36
        /*009e*/ 	.short	(.L_37 - .L_36)
.L_36:
        /*00a0*/ 	.word	0x00000008
.L_37:


//--------------------- .nv.info._Z17gemm_tiled_kernelIfLi32EEviiiPKT_S2_PS0_ --------------------------
	.section	.nv.info._Z17gemm_tiled_kernelIfLi32EEviiiPKT_S2_PS0_,"",@"SHT_CUDA_INFO"
	.sectionflags	@""
	.align	4


	//----- nvinfo : EIATTR_CUDA_API_VERSION
	.align		4
        /*0000*/ 	.byte	0x04, 0x37
        /*0002*/ 	.short	(.L_39 - .L_38)
.L_38:
        /*0004*/ 	.word	0x00000082


	//----- nvinfo : EIATTR_KPARAM_INFO
	.align		4
.L_39:
        /*0008*/ 	.byte	0x04, 0x17
        /*000a*/ 	.short	(.L_41 - .L_40)
.L_40:
        /*000c*/ 	.word	0x00000000
        /*0010*/ 	.short	0x0005
        /*0012*/ 	.short	0x0020
        /*0014*/ 	.byte	0x00, 0xf5, 0x21, 0x00


	//----- nvinfo : EIATTR_KPARAM_INFO
	.align		4
.L_41:
        /*0018*/ 	.byte	0x04, 0x17
        /*001a*/ 	.short	(.L_43 - .L_42)
.L_42:
        /*001c*/ 	.word	0x00000000
        /*0020*/ 	.short	0x0004
        /*0022*/ 	.short	0x0018
        /*0024*/ 	.byte	0x00, 0xf5, 0x21, 0x00


	//----- nvinfo : EIATTR_KPARAM_INFO
	.align		4
.L_43:
        /*0028*/ 	.byte	0x04, 0x17
        /*002a*/ 	.short	(.L_45 - .L_44)
.L_44:
        /*002c*/ 	.word	0x00000000
        /*0030*/ 	.short	0x0003
        /*0032*/ 	.short	0x0010
        /*0034*/ 	.byte	0x00, 0xf5, 0x21, 0x00


	//----- nvinfo : EIATTR_KPARAM_INFO
	.align		4
.L_45:
        /*0038*/ 	.byte	0x04, 0x17
        /*003a*/ 	.short	(.L_47 - .L_46)
.L_46:
        /*003c*/ 	.word	0x00000000
        /*0040*/ 	.short	0x0002
        /*0042*/ 	.short	0x0008
        /*0044*/ 	.byte	0x00, 0xf0, 0x11, 0x00


	//----- nvinfo : EIATTR_KPARAM_INFO
	.align		4
.L_47:
        /*0048*/ 	.byte	0x04, 0x17
        /*004a*/ 	.short	(.L_49 - .L_48)
.L_48:
        /*004c*/ 	.word	0x00000000
        /*0050*/ 	.short	0x0001
        /*0052*/ 	.short	0x0004
        /*0054*/ 	.byte	0x00, 0xf0, 0x11, 0x00


	//----- nvinfo : EIATTR_KPARAM_INFO
	.align		4
.L_49:
        /*0058*/ 	.byte	0x04, 0x17
        /*005a*/ 	.short	(.L_51 - .L_50)
.L_50:
        /*005c*/ 	.word	0x00000000
        /*0060*/ 	.short	0x0000
        /*0062*/ 	.short	0x0000
        /*0064*/ 	.byte	0x00, 0xf0, 0x11, 0x00


	//----- nvinfo : EIATTR_SPARSE_MMA_MASK
	.align		4
.L_51:
        /*0068*/ 	.byte	0x03, 0x50
        /*006a*/ 	.short	0x0000


	//----- nvinfo : EIATTR_MAXREG_COUNT
	.align		4
        /*006c*/ 	.byte	0x03, 0x1b
        /*006e*/ 	.short	0x00ff


	//----- nvinfo : EIATTR_NUM_BARRIERS
	.align		4
        /*0070*/ 	.byte	0x02, 0x4c
        /*0072*/ 	.byte	0x01
	.zero		1


	//----- nvinfo : EIATTR_MERCURY_ISA_VERSION
	.align		4
        /*0074*/ 	.byte	0x03, 0x5f
        /*0076*/ 	.short	0x0101


	//----- nvinfo : EIATTR_VRC_CTA_INIT_COUNT
	.align		4
        /*0078*/ 	.byte	0x02, 0x4a
	.zero		1
	.zero		1


	//----- nvinfo : EIATTR_EXIT_INSTR_OFFSETS
	.align		4
        /*007c*/ 	.byte	0x04, 0x1c
        /*007e*/ 	.short	(.L_53 - .L_52)


	//   ....[0]....
.L_52:
        /*0080*/ 	.word	0x00000820


	//   ....[1]....
        /*0084*/ 	.word	0x00000870


	//----- nvinfo : EIATTR_CBANK_PARAM_SIZE
	.align		4
.L_53:
        /*0088*/ 	.byte	0x03, 0x19
        /*008a*/ 	.short	0x0028


	//----- nvinfo : EIATTR_PARAM_CBANK
	.align		4
        /*008c*/ 	.byte	0x04, 0x0a
        /*008e*/ 	.short	(.L_55 - .L_54)
	.align		4
.L_54:
        /*0090*/ 	.word	index@(.nv.constant0._Z17gemm_tiled_kernelIfLi32EEviiiPKT_S2_PS0_)
        /*0094*/ 	.short	0x0380
        /*0096*/ 	.short	0x0028


	//----- nvinfo : EIATTR_SW_WAR
	.align		4
.L_55:
        /*0098*/ 	.byte	0x04, 0x36
        /*009a*/ 	.short	(.L_57 - .L_56)
.L_56:
        /*009c*/ 	.word	0x00000008
.L_57:


//--------------------- .nv.info._Z17gemm_naive_kernelIfEviiiPKT_S2_PS0_ --------------------------
	.section	.nv.info._Z17gemm_naive_kernelIfEviiiPKT_S2_PS0_,"",@"SHT_CUDA_INFO"
	.sectionflags	@""
	.align	4


	//----- nvinfo : EIATTR_CUDA_API_VERSION
	.align		4
        /*0000*/ 	.byte	0x04, 0x37
        /*0002*/ 	.short	(.L_59 - .L_58)
.L_58:
        /*0004*/ 	.word	0x00000082


	//----- nvinfo : EIATTR_KPARAM_INFO
	.align		4
.L_59:
        /*0008*/ 	.byte	0x04, 0x17
        /*000a*/ 	.short	(.L_61 - .L_60)
.L_60:
        /*000c*/ 	.word	0x00000000
        /*0010*/ 	.short	0x0005
        /*0012*/ 	.short	0x0020
        /*0014*/ 	.byte	0x00, 0xf5, 0x21, 0x00


	//----- nvinfo : EIATTR_KPARAM_INFO
	.align		4
.L_61:
        /*0018*/ 	.byte	0x04, 0x17
        /*001a*/ 	.short	(.L_63 - .L_62)
.L_62:
        /*001c*/ 	.word	0x00000000
        /*0020*/ 	.short	0x0004
        /*0022*/ 	.short	0x0018
        /*0024*/ 	.byte	0x00, 0xf5, 0x21, 0x00


	//----- nvinfo : EIATTR_KPARAM_INFO
	.align		4
.L_63:
        /*0028*/ 	.byte	0x04, 0x17
        /*002a*/ 	.short	(.L_65 - .L_64)
.L_64:
        /*002c*/ 	.word	0x00000000
        /*0030*/ 	.short	0x0003
        /*0032*/ 	.short	0x0010
        /*0034*/ 	.byte	0x00, 0xf5, 0x21, 0x00


	//----- nvinfo : EIATTR_KPARAM_INFO
	.align		4
.L_65:
        /*0038*/ 	.byte	0x04, 0x17
        /*003a*/ 	.short	(.L_67 - .L_66)
.L_66:
        /*003c*/ 	.word	0x00000000
        /*0040*/ 	.short	0x0002
        /*0042*/ 	.short	0x0008
        /*0044*/ 	.byte	0x00, 0xf0, 0x11, 0x00


	//----- nvinfo : EIATTR_KPARAM_INFO
	.align		4
.L_67:
        /*0048*/ 	.byte	0x04, 0x17
        /*004a*/ 	.short	(.L_69 - .L_68)
.L_68:
        /*004c*/ 	.word	0x00000000
        /*0050*/ 	.short	0x0001
        /*0052*/ 	.short	0x0004
        /*0054*/ 	.byte	0x00, 0xf0, 0x11, 0x00


	//----- nvinfo : EIATTR_KPARAM_INFO
	.align		4
.L_69:
        /*0058*/ 	.byte	0x04, 0x17
        /*005a*/ 	.short	(.L_71 - .L_70)
.L_70:
        /*005c*/ 	.word	0x00000000
        /*0060*/ 	.short	0x0000
        /*0062*/ 	.short	0x0000
        /*0064*/ 	.byte	0x00, 0xf0, 0x11, 0x00


	//----- nvinfo : EIATTR_SPARSE_MMA_MASK
	.align		4
.L_71:
        /*0068*/ 	.byte	0x03, 0x50
        /*006a*/ 	.short	0x0000


	//----- nvinfo : EIATTR_MAXREG_COUNT
	.align		4
        /*006c*/ 	.byte	0x03, 0x1b
        /*006e*/ 	.short	0x00ff


	//----- nvinfo : EIATTR_MERCURY_ISA_VERSION
	.align		4
        /*0070*/ 	.byte	0x03, 0x5f
        /*0072*/ 	.short	0x0101


	//----- nvinfo : EIATTR_VRC_CTA_INIT_COUNT
	.align		4
        /*0074*/ 	.byte	0x02, 0x4a
	.zero		1
	.zero		1


	//----- nvinfo : EIATTR_EXIT_INSTR_OFFSETS
	.align		4
        /*0078*/ 	.byte	0x04, 0x1c
        /*007a*/ 	.short	(.L_73 - .L_72)


	//   ....[0]....
.L_72:
        /*007c*/ 	.word	0x000000c0


	//   ....[1]....
        /*0080*/ 	.word	0x000008e0


	//----- nvinfo : EIATTR_CBANK_PARAM_SIZE
	.align		4
.L_73:
        /*0084*/ 	.byte	0x03, 0x19
        /*0086*/ 	.short	0x0028


	//----- nvinfo : EIATTR_PARAM_CBANK
	.align		4
        /*0088*/ 	.byte	0x04, 0x0a
        /*008a*/ 	.short	(.L_75 - .L_74)
	.align		4
.L_74:
        /*008c*/ 	.word	index@(.nv.constant0._Z17gemm_naive_kernelIfEviiiPKT_S2_PS0_)
        /*0090*/ 	.short	0x0380
        /*0092*/ 	.short	0x0028


	//----- nvinfo : EIATTR_SW_WAR
	.align		4
.L_75:
        /*0094*/ 	.byte	0x04, 0x36
        /*0096*/ 	.short	(.L_77 - .L_76)
.L_76:
        /*0098*/ 	.word	0x00000008
.L_77:


//--------------------- .nv.callgraph             --------------------------
	.section	.nv.callgraph,"",@"SHT_CUDA_CALLGRAPH"
	.align	4
	.sectionentsize	8
	.align		4
        /*0000*/ 	.word	0x00000000
	.align		4
        /*0004*/ 	.word	0xffffffff
	.align		4
        /*0008*/ 	.word	0x00000000
	.align		4
        /*000c*/ 	.word	0xfffffffe
	.align		4
        /*0010*/ 	.word	0x00000000
	.align		4
        /*0014*/ 	.word	0xfffffffd
	.align		4
        /*0018*/ 	.word	0x00000000
	.align		4
        /*001c*/ 	.word	0xfffffffc


//--------------------- .text._Z22gemm_tiled_regN_kernelIfLi32ELi4EEviiiPKT_S2_PS0_ --------------------------
	.section	.text._Z22gemm_tiled_regN_kernelIfLi32ELi4EEviiiPKT_S2_PS0_,"ax",@progbits
	.align	128
        .global         _Z22gemm_tiled_regN_kernelIfLi32ELi4EEviiiPKT_S2_PS0_
        .type           _Z22gemm_tiled_regN_kernelIfLi32ELi4EEviiiPKT_S2_PS0_,@function
        .size           _Z22gemm_tiled_regN_kernelIfLi32ELi4EEviiiPKT_S2_PS0_,(.L_x_11 - _Z22gemm_tiled_regN_kernelIfLi32ELi4EEviiiPKT_S2_PS0_)
        .other          _Z22gemm_tiled_regN_kernelIfLi32ELi4EEviiiPKT_S2_PS0_,@"STO_CUDA_ENTRY STV_DEFAULT"
_Z22gemm_tiled_regN_kernelIfLi32ELi4EEviiiPKT_S2_PS0_:
.text._Z22gemm_tiled_regN_kernelIfLi32ELi4EEviiiPKT_S2_PS0_:
[----:B------:R-:W-:Y:S01]  /*0000*/  LDC R1, c[0x0][0x37c] ;  /* 0x0000df00ff017b82 */ /* 0x000fe20000000800 */
[----:B------:R-:W0:Y:S01]  /*0010*/  S2R R21, SR_TID.X ;  /* 0x0000000000157919 */ /* 0x000e220000002100 */
[----:B------:R-:W1:Y:S01]  /*0020*/  LDCU UR10, c[0x0][0x388] ;  /* 0x00007100ff0a77ac */ /* 0x000e620008000800 */
[----:B------:R-:W-:Y:S02]  /*0030*/  CS2R R14, SRZ ;  /* 0x00000000000e7805 */ /* 0x000fe4000001ff00 */
[----:B------:R-:W-:Y:S01]  /*0040*/  CS2R R12, SRZ ;  /* 0x00000000000c7805 */ /* 0x000fe2000001ff00 */
[----:B------:R-:W2:Y:S01]  /*0050*/  S2R R0, SR_TID.Y ;  /* 0x0000000000007919 */ /* 0x000ea20000002200 */
[----:B------:R-:W3:Y:S01]  /*0060*/  LDCU.64 UR8, c[0x0][0x358] ;  /* 0x00006b00ff0877ac */ /* 0x000ee20008000a00 */
[----:B------:R-:W2:Y:S01]  /*0070*/  S2R R25, SR_CTAID.Y ;  /* 0x0000000000197919 */ /* 0x000ea20000002600 */
[----:B------:R-:W4:Y:S01]  /*0080*/  S2R R3, SR_CTAID.X ;  /* 0x0000000000037919 */ /* 0x000f220000002500 */
[----:B-1----:R-:W-:Y:S01]  /*0090*/  UISETP.GE.AND UP0, UPT, UR10, 0x1, UPT ;  /* 0x000000010a00788c */ /* 0x002fe2000bf06270 */
[----:B0-----:R-:W-:-:S02]  /*00a0*/  SHF.L.U32 R26, R21, 0x2, RZ ;  /* 0x00000002151a7819 */ /* 0x001fc400000006ff */
[----:B--2---:R-:W-:Y:S02]  /*00b0*/  LEA R25, R25, R0, 0x5 ;  /* 0x0000000019197211 */ /* 0x004fe400078e28ff */
[----:B----4-:R-:W-:-:S04]  /*00c0*/  LEA R24, R3, R26, 0x5 ;  /* 0x0000001a03187211 */ /* 0x010fc800078e28ff */
[----:B---3--:R-:W-:Y:S05]  /*00d0*/  BRA.U !UP0, `(.L_x_0) ;  /* 0x0000000d08f07547 */ /* 0x008fea000b800000 */
[----:B------:R-:W0:Y:S01]  /*00e0*/  S2UR UR7, SR_CgaCtaId ;  /* 0x00000000000779c3 */ /* 0x000e220000008800 */
[----:B------:R-:W-:Y:S01]  /*00f0*/  UMOV UR4, 0x400 ;  /* 0x0000040000047882 */ /* 0x000fe20000000000 */
[----:B------:R-:W-:Y:S01]  /*0100*/  HFMA2 R3, -RZ, RZ, 0, 0 ;  /* 0x00000000ff037431 */ /* 0x000fe200000001ff */
[----:B------:R-:W-:Y:S01]  /*0110*/  UIADD3 UR5, UPT, UPT, UR4, 0x1000, URZ ;  /* 0x0000100004057890 */ /* 0x000fe2000fffe0ff */
[----:B------:R-:W-:Y:S01]  /*0120*/  IMAD R22, R25, UR10, RZ ;  /* 0x0000000a19167c24 */ /* 0x000fe2000f8e02ff */
[----:B------:R-:W-:Y:S01]  /*0130*/  UIADD3 UR6, UPT, UPT, UR10, 0x1f, URZ ;  /* 0x0000001f0a067890 */ /* 0x000fe2000fffe0ff */
[----:B------:R-:W-:Y:S01]  /*0140*/  MOV R14, RZ ;  /* 0x000000ff000e7202 */ /* 0x000fe20000000f00 */
[----:B------:R-:W1:Y:S01]  /*0150*/  LDCU UR11, c[0x0][0x388] ;  /* 0x00007100ff0b77ac */ /* 0x000e620008000800 */
[----:B------:R-:W2:Y:S01]  /*0160*/  LDCU.64 UR12, c[0x0][0x380] ;  /* 0x00007000ff0c77ac */ /* 0x000ea20008000a00 */
[----:B------:R-:W3:Y:S01]  /*0170*/  LDCU.64 UR14, c[0x0][0x390] ;  /* 0x00007200ff0e77ac */ /* 0x000ee20008000a00 */
[----:B------:R-:W4:Y:S01]  /*0180*/  LDCU.64 UR16, c[0x0][0x398] ;  /* 0x00007300ff1077ac */ /* 0x000f220008000a00 */
[----:B------:R-:W-:-:S02]  /*0190*/  USHF.R.U32.HI UR6, URZ, 0x5, UR6 ;  /* 0x00000005ff067899 */ /* 0x000fc40008011606 */
[----:B0-----:R-:W-:Y:S02]  /*01a0*/  ULEA UR5, UR7, UR5, 0x18 ;  /* 0x0000000507057291 */ /* 0x001fe4000f8ec0ff */
[----:B------:R-:W-:-:S04]  /*01b0*/  ULEA UR4, UR7, UR4, 0x18 ;  /* 0x0000000407047291 */ /* 0x000fc8000f8ec0ff */
[C---:B------:R-:W-:Y:S02]  /*01c0*/  LEA R20, R0.reuse, UR5, 0x7 ;  /* 0x0000000500147c11 */ /* 0x040fe4000f8e38ff */
[----:B------:R-:W-:Y:S02]  /*01d0*/  LEA R23, R0, UR4, 0x7 ;  /* 0x0000000400177c11 */ /* 0x000fe4000f8e38ff */
[C---:B------:R-:W-:Y:S02]  /*01e0*/  LEA R2, R21.reuse, UR5, 0x4 ;  /* 0x0000000515027c11 */ /* 0x040fe4000f8e20ff */
[C---:B------:R-:W-:Y:S02]  /*01f0*/  LEA R20, R21.reuse, R20, 0x4 ;  /* 0x0000001415147211 */ /* 0x040fe400078e20ff */
[----:B-1234-:R-:W-:-:S07]  /*0200*/  LEA R21, R21, R23, 0x4 ;  /* 0x0000001715157211 */ /* 0x01efce00078e20ff */
.L_x_1:
[----:B------:R-:W-:Y:S02]  /*0210*/  ISETP.GE.AND P2, PT, R24, UR13, PT ;  /* 0x0000000d18007c0c */ /* 0x000fe4000bf46270 */
[C---:B------:R-:W-:Y:S02]  /*0220*/  LEA R10, R3.reuse, R0, 0x5 ;  /* 0x00000000030a7211 */ /* 0x040fe400078e28ff */
[----:B------:R-:W-:Y:S02]  /*0230*/  LEA R19, R3, R26, 0x5 ;  /* 0x0000001a03137211 */ /* 0x000fe400078e28ff */
[C---:B------:R-:W-:Y:S01]  /*0240*/  ISETP.GE.OR P2, PT, R10.reuse, UR11, P2 ;  /* 0x0000000b0a007c0c */ /* 0x040fe20009746670 */
[C---:B------:R-:W-:Y:S01]  /*0250*/  IMAD R17, R10.reuse, UR13, RZ ;  /* 0x0000000d0a117c24 */ /* 0x040fe2000f8e02ff */
[----:B------:R-:W-:Y:S02]  /*0260*/  ISETP.GE.AND P3, PT, R19, UR11, PT ;  /* 0x0000000b13007c0c */ /* 0x000fe4000bf66270 */
[----:B------:R-:W-:-:S02]  /*0270*/  ISETP.GE.AND P1, PT, R10, UR11, PT ;  /* 0x0000000b0a007c0c */ /* 0x000fc4000bf26270 */
[C---:B------:R-:W-:Y:S02]  /*0280*/  ISETP.GE.OR P3, PT, R25.reuse, UR12, P3 ;  /* 0x0000000c19007c0c */ /* 0x040fe40009f66670 */
[----:B------:R-:W-:Y:S02]  /*0290*/  ISETP.GE.AND P0, PT, R25, UR12, PT ;  /* 0x0000000c19007c0c */ /* 0x000fe4000bf06270 */
[----:B------:R-:W-:Y:S02]  /*02a0*/  IADD3 R8, PT, PT, R19, 0x1, RZ ;  /* 0x0000000113087810 */ /* 0x000fe40007ffe0ff */
[----:B------:R-:W-:Y:S01]  /*02b0*/  MOV R16, RZ ;  /* 0x000000ff00107202 */ /* 0x000fe20000000f00 */
[----:B------:R-:W0:Y:S01]  /*02c0*/  @!P2 LDC.64 R4, c[0x0][0x398] ;  /* 0x0000e600ff04ab82 */ /* 0x000e220000000a00 */
[----:B------:R-:W-:Y:S02]  /*02d0*/  @!P2 IADD3 R11, PT, PT, R24, R17, RZ ;  /* 0x00000011180ba210 */ /* 0x000fe40007ffe0ff */
[----:B------:R-:W-:-:S02]  /*02e0*/  ISETP.LT.AND P4, PT, R8, UR11, !P0 ;  /* 0x0000000b08007c0c */ /* 0x000fc4000c781270 */
[----:B------:R-:W-:Y:S02]  /*02f0*/  MOV R27, RZ ;  /* 0x000000ff001b7202 */ /* 0x000fe40000000f00 */
[-C--:B------:R-:W-:Y:S01]  /*0300*/  @!P3 IADD3 R9, PT, PT, R22, R19.reuse, RZ ;  /* 0x000000131609b210 */ /* 0x080fe20007ffe0ff */
[----:B------:R-:W1:Y:S01]  /*0310*/  @!P3 LDC.64 R6, c[0x0][0x390] ;  /* 0x0000e400ff06bb82 */ /* 0x000e620000000a00 */
[----:B------:R-:W-:Y:S01]  /*0320*/  SHF.R.S32.HI R29, RZ, 0x1f, R17 ;  /* 0x0000001fff1d7819 */ /* 0x000fe20000011411 */
[----:B0-----:R-:W-:Y:S01]  /*0330*/  @!P2 IMAD.WIDE R10, R11, 0x4, R4 ;  /* 0x000000040b0aa825 */ /* 0x001fe200078e0204 */
[----:B------:R-:W-:Y:S02]  /*0340*/  IADD3 R4, PT, PT, R19, 0x2, RZ ;  /* 0x0000000213047810 */ /* 0x000fe40007ffe0ff */
[----:B------:R-:W-:Y:S02]  /*0350*/  IADD3 R5, PT, PT, R24, 0x1, RZ ;  /* 0x0000000118057810 */ /* 0x000fe40007ffe0ff */
[----:B------:R-:W-:Y:S01]  /*0360*/  ISETP.LT.AND P5, PT, R4, UR11, !P0 ;  /* 0x0000000b04007c0c */ /* 0x000fe2000c7a1270 */
[----:B------:R-:W2:Y:S01]  /*0370*/  @!P2 LDG.E.CONSTANT R27, desc[UR8][R10.64] ;  /* 0x000000080a1ba981 */ /* 0x000ea2000c1e9900 */
[----:B------:R-:W-:Y:S01]  /*0380*/  IADD3 R4, P6, PT, R22, R19, RZ ;  /* 0x0000001316047210 */ /* 0x000fe20007fde0ff */
[----:B-1----:R-:W-:-:S03]  /*0390*/  @!P3 IMAD.WIDE.U32 R8, R9, 0x4, R6 ;  /* 0x000000040908b825 */ /* 0x002fc600078e0006 */
[----:B------:R-:W-:Y:S02]  /*03a0*/  IADD3.X R7, PT, PT, RZ, RZ, RZ, P6, !PT ;  /* 0x000000ffff077210 */ /* 0x000fe400037fe4ff */
[----:B------:R0:W3:Y:S01]  /*03b0*/  @!P3 LDG.E.CONSTANT R16, desc[UR8][R8.64] ;  /* 0x000000080810b981 */ /* 0x0000e2000c1e9900 */
[----:B------:R-:W-:Y:S02]  /*03c0*/  ISETP.LT.AND P3, PT, R5, UR13, !P1 ;  /* 0x0000000d05007c0c */ /* 0x000fe4000cf61270 */
[----:B------:R-:W-:Y:S02]  /*03d0*/  LEA R6, P2, R4, UR14, 0x2 ;  /* 0x0000000e04067c11 */ /* 0x000fe4000f8410ff */
[C---:B------:R-:W-:Y:S02]  /*03e0*/  IADD3 R17, P6, PT, R24.reuse, R17, RZ ;  /* 0x0000001118117210 */ /* 0x040fe40007fde0ff */
[----:B------:R-:W-:Y:S02]  /*03f0*/  IADD3 R5, PT, PT, R24, 0x2, RZ ;  /* 0x0000000218057810 */ /* 0x000fe40007ffe0ff */
[----:B------:R-:W-:-:S02]  /*0400*/  IADD3 R19, PT, PT, R19, 0x3, RZ ;  /* 0x0000000313137810 */ /* 0x000fc40007ffe0ff */
[----:B------:R-:W-:Y:S02]  /*0410*/  LEA.HI.X R7, R4, UR15, R7, 0x2, P2 ;  /* 0x0000000f04077c11 */ /* 0x000fe400090f1407 */
[C---:B0-----:R-:W-:Y:S02]  /*0420*/  LEA.HI.X.SX32 R8, R24.reuse, R29, 0x1, P6 ;  /* 0x0000001d18087211 */ /* 0x041fe400030f0eff */
[----:B------:R-:W-:Y:S01]  /*0430*/  ISETP.LT.AND P2, PT, R5, UR13, !P1 ;  /* 0x0000000d05007c0c */ /* 0x000fe2000cf41270 */
[----:B------:R-:W4:Y:S01]  /*0440*/  @P5 LDG.E.CONSTANT R28, desc[UR8][R6.64+0x8] ;  /* 0x00000808061c5981 */ /* 0x000f22000c1e9900 */
[----:B------:R-:W-:Y:S02]  /*0450*/  LEA R4, P6, R17, UR16, 0x2 ;  /* 0x0000001011047c11 */ /* 0x000fe4000f8c10ff */
[----:B------:R-:W-:Y:S02]  /*0460*/  IADD3 R9, PT, PT, R24, 0x3, RZ ;  /* 0x0000000318097810 */ /* 0x000fe40007ffe0ff */
[----:B------:R-:W-:-:S02]  /*0470*/  ISETP.LT.AND P0, PT, R19, UR11, !P0 ;  /* 0x0000000b13007c0c */ /* 0x000fc4000c701270 */
[----:B------:R-:W-:Y:S02]  /*0480*/  LEA.HI.X R5, R17, UR17, R8, 0x2, P6 ;  /* 0x0000001111057c11 */ /* 0x000fe4000b0f1408 */
[----:B------:R-:W-:Y:S01]  /*0490*/  ISETP.LT.AND P1, PT, R9, UR13, !P1 ;  /* 0x0000000d09007c0c */ /* 0x000fe2000cf21270 */
[----:B------:R-:W5:Y:S04]  /*04a0*/  @P4 LDG.E.CONSTANT R8, desc[UR8][R6.64+0x4] ;  /* 0x0000040806084981 */ /* 0x000f68000c1e9900 */
[----:B------:R-:W4:Y:S04]  /*04b0*/  @P3 LDG.E.CONSTANT R9, desc[UR8][R4.64+0x4] ;  /* 0x0000040804093981 */ /* 0x000f28000c1e9900 */
[----:B------:R-:W4:Y:S04]  /*04c0*/  @P2 LDG.E.CONSTANT R29, desc[UR8][R4.64+0x8] ;  /* 0x00000808041d2981 */ /* 0x000f28000c1e9900 */
[----:B------:R-:W4:Y:S04]  /*04d0*/  @P0 LDG.E.CONSTANT R10, desc[UR8][R6.64+0xc] ;  /* 0x00000c08060a0981 */ /* 0x000f28000c1e9900 */
[----:B------:R-:W4:Y:S04]  /*04e0*/  @P1 LDG.E.CONSTANT R17, desc[UR8][R4.64+0xc] ;  /* 0x00000c0804111981 */ /* 0x000f28000c1e9900 */
[----:B---3--:R-:W-:Y:S04]  /*04f0*/  STS [R21], R16 ;  /* 0x0000001015007388 */ /* 0x008fe80000000800 */
[----:B--2---:R-:W-:Y:S04]  /*0500*/  STS [R20], R27 ;  /* 0x0000001b14007388 */ /* 0x004fe80000000800 */
[----:B------:R-:W-:Y:S04]  /*0510*/  @!P4 STS [R21+0x4], RZ ;  /* 0x000004ff1500c388 */ /* 0x000fe80000000800 */
[----:B-----5:R-:W-:Y:S04]  /*0520*/  @P4 STS [R21+0x4], R8 ;  /* 0x0000040815004388 */ /* 0x020fe80000000800 */
[----:B------:R-:W-:Y:S04]  /*0530*/  @!P3 STS [R20+0x4], RZ ;  /* 0x000004ff1400b388 */ /* 0x000fe80000000800 */
[----:B----4-:R-:W-:Y:S04]  /*0540*/  @P3 STS [R20+0x4], R9 ;  /* 0x0000040914003388 */ /* 0x010fe80000000800 */
[----:B------:R-:W-:Y:S04]  /*0550*/  @!P5 STS [R21+0x8], RZ ;  /* 0x000008ff1500d388 */ /* 0x000fe80000000800 */
[----:B------:R-:W-:Y:S04]  /*0560*/  @P5 STS [R21+0x8], R28 ;  /* 0x0000081c15005388 */ /* 0x000fe80000000800 */
[----:B------:R-:W-:Y:S04]  /*0570*/  @!P2 STS [R20+0x8], RZ ;  /* 0x000008ff1400a388 */ /* 0x000fe80000000800 */
[----:B------:R-:W-:Y:S04]  /*0580*/  @P2 STS [R20+0x8], R29 ;  /* 0x0000081d14002388 */ /* 0x000fe80000000800 */
[----:B------:R-:W-:Y:S04]  /*0590*/  @!P0 STS [R21+0xc], RZ ;  /* 0x00000cff15008388 */ /* 0x000fe80000000800 */
[----:B------:R-:W-:Y:S04]  /*05a0*/  @P0 STS [R21+0xc], R10 ;  /* 0x00000c0a15000388 */ /* 0x000fe80000000800 */
[----:B------:R-:W-:Y:S04]  /*05b0*/  @!P1 STS [R20+0xc], RZ ;  /* 0x00000cff14009388 */ /* 0x000fe80000000800 */
[----:B------:R-:W-:Y:S01]  /*05c0*/  @P1 STS [R20+0xc], R17 ;  /* 0x00000c1114001388 */ /* 0x000fe20000000800 */
[----:B------:R-:W-:Y:S06]  /*05d0*/  BAR.SYNC.DEFER_BLOCKING 0x0 ;  /* 0x0000000000007b1d */ /* 0x000fec0000010000 */
[----:B------:R-:W-:Y:S04]  /*05e0*/  LDS.128 R16, [R23] ;  /* 0x0000000017107984 */ /* 0x000fe80000000c00 */
[----:B------:R-:W0:Y:S04]  /*05f0*/  LDS.128 R8, [R2] ;  /* 0x0000000002087984 */ /* 0x000e280000000c00 */
[----:B------:R-:W1:Y:S01]  /*0600*/  LDS.128 R4, [R2+0x80] ;  /* 0x0000800002047984 */ /* 0x000e620000000c00 */
[C---:B0-----:R-:W-:Y:S01]  /*0610*/  FFMA R13, R16.reuse, R8, R13 ;  /* 0x00000008100d7223 */ /* 0x041fe2000000000d */
[C---:B------:R-:W-:Y:S01]  /*0620*/  FFMA R12, R16.reuse, R9, R12 ;  /* 0x00000009100c7223 */ /* 0x040fe2000000000c */
[C---:B------:R-:W-:Y:S01]  /*0630*/  FFMA R15, R16.reuse, R10, R15 ;  /* 0x0000000a100f7223 */ /* 0x040fe2000000000f */
[----:B------:R-:W-:-:S02]  /*0640*/  FFMA R16, R16, R11, R14 ;  /* 0x0000000b10107223 */ /* 0x000fc4000000000e */
[----:B------:R-:W0:Y:S01]  /*0650*/  LDS.128 R8, [R2+0x100] ;  /* 0x0001000002087984 */ /* 0x000e220000000c00 */
[----:B-1----:R-:W-:Y:S01]  /*0660*/  FFMA R27, R4, R17, R13 ;  /* 0x00000011041b7223 */ /* 0x002fe2000000000d */
[C---:B------:R-:W-:Y:S01]  /*0670*/  FFMA R5, R17.reuse, R5, R12 ;  /* 0x0000000511057223 */ /* 0x040fe2000000000c */
[C---:B------:R-:W-:Y:S02]  /*0680*/  FFMA R29, R17.reuse, R6, R15 ;  /* 0x00000006111d7223 */ /* 0x040fe4000000000f */
[----:B------:R-:W1:Y:S01]  /*0690*/  LDS.128 R12, [R2+0x180] ;  /* 0x00018000020c7984 */ /* 0x000e620000000c00 */
[----:B------:R-:W-:Y:S01]  /*06a0*/  FFMA R16, R17, R7, R16 ;  /* 0x0000000711107223 */ /* 0x000fe20000000010 */
[----:B0-----:R-:W-:Y:S01]  /*06b0*/  FFMA R27, R8, R18, R27 ;  /* 0x00000012081b7223 */ /* 0x001fe2000000001b */
[C---:B------:R-:W-:Y:S01]  /*06c0*/  FFMA R4, R18.reuse, R9, R5 ;  /* 0x0000000912047223 */ /* 0x040fe20000000005 */
[C---:B------:R-:W-:Y:S01]  /*06d0*/  FFMA R29, R18.reuse, R10, R29 ;  /* 0x0000000a121d7223 */ /* 0x040fe2000000001d */
[----:B------:R-:W-:Y:S01]  /*06e0*/  FFMA R18, R18, R11, R16 ;  /* 0x0000000b12127223 */ /* 0x000fe20000000010 */
[----:B-1----:R-:W-:Y:S01]  /*06f0*/  FFMA R27, R12, R19, R27 ;  /* 0x000000130c1b7223 */ /* 0x002fe2000000001b */
[C---:B------:R-:W-:Y:S01]  /*0700*/  FFMA R12, R19.reuse, R13, R4 ;  /* 0x0000000d130c7223 */ /* 0x040fe20000000004 */
[----:B------:R-:W-:Y:S04]  /*0710*/  LDS.128 R8, [R23+0x10] ;  /* 0x0000100017087984 */ /* 0x000fe80000000c00 */
[----:B------:R-:W0:Y:S01]  /*0720*/  LDS.128 R4, [R2+0x200] ;  /* 0x0002000002047984 */ /* 0x000e220000000c00 */
[C---:B------:R-:W-:Y:S01]  /*0730*/  FFMA R29, R19.reuse, R14, R29 ;  /* 0x0000000e131d7223 */ /* 0x040fe2000000001d */
[----:B------:R-:W-:-:S02]  /*0740*/  FFMA R14, R19, R15, R18 ;  /* 0x0000000f130e7223 */ /* 0x000fc40000000012 */
[----:B------:R-:W1:Y:S01]  /*0750*/  LDS.128 R16, [R2+0x280] ;  /* 0x0002800002107984 */ /* 0x000e620000000c00 */
[C---:B0-----:R-:W-:Y:S01]  /*0760*/  FFMA R13, R8.reuse, R4, R27 ;  /* 0x00000004080d7223 */ /* 0x041fe2000000001b */
[C---:B------:R-:W-:Y:S01]  /*0770*/  FFMA R12, R8.reuse, R5, R12 ;  /* 0x00000005080c7223 */ /* 0x040fe2000000000c */
[C---:B------:R-:W-:Y:S01]  /*0780*/  FFMA R29, R8.reuse, R6, R29 ;  /* 0x00000006081d7223 */ /* 0x040fe2000000001d */
[----:B------:R-:W-:Y:S02]  /*0790*/  FFMA R8, R8, R7, R14 ;  /* 0x0000000708087223 */ /* 0x000fe4000000000e */
[----:B------:R-:W0:Y:S01]  /*07a0*/  LDS.128 R4, [R2+0x300] ;  /* 0x0003000002047984 */ /* 0x000e220000000c00 */
[----:B-1----:R-:W-:Y:S01]  /*07b0*/  FFMA R27, R16, R9, R13 ;  /* 0x00000009101b7223 */ /* 0x002fe2000000000d */
[C---:B------:R-:W-:Y:S02]  /*07c0*/  FFMA R17, R9.reuse, R17, R12 ;  /* 0x0000001109117223 */ /* 0x040fe4000000000c */
[----:B------:R-:W1:Y:S01]  /*07d0*/  LDS.128 R12, [R2+0x380] ;  /* 0x00038000020c7984 */ /* 0x000e620000000c00 */
[C---:B------:R-:W-:Y:S01]  /*07e0*/  FFMA R29, R9.reuse, R18, R29 ;  /* 0x00000012091d7223 */ /* 0x040fe2000000001d */
[----:B------:R-:W-:Y:S01]  /*07f0*/  FFMA R8, R9, R19, R8 ;  /* 0x0000001309087223 */ /* 0x000fe20000000008 */
[----:B0-----:R-:W-:Y:S01]  /*0800*/  FFMA R27, R4, R10, R27 ;  /* 0x0000000a041b7223 */ /* 0x001fe2000000001b */
[C---:B------:R-:W-:Y:S01]  /*0810*/  FFMA R4, R10.reuse, R5, R17 ;  /* 0x000000050a047223 */ /* 0x040fe20000000011 */
[C---:B------:R-:W-:Y:S01]  /*0820*/  FFMA R29, R10.reuse, R6, R29 ;  /* 0x000000060a1d7223 */ /* 0x040fe2000000001d */
[----:B------:R-:W-:Y:S01]  /*0830*/  FFMA R10, R10, R7, R8 ;  /* 0x000000070a0a7223 */ /* 0x000fe20000000008 */
[----:B-1----:R-:W-:Y:S01]  /*0840*/  FFMA R27, R12, R11, R27 ;  /* 0x0000000b0c1b7223 */ /* 0x002fe2000000001b */
[C---:B------:R-:W-:Y:S01]  /*0850*/  FFMA R12, R11.reuse, R13, R4 ;  /* 0x0000000d0b0c7223 */ /* 0x040fe20000000004 */
[----:B------:R-:W-:Y:S01]  /*0860*/  LDS.128 R16, [R2+0x400] ;  /* 0x0004000002107984 */ /* 0x000fe20000000c00 */
[----:B------:R-:W-:-:S03]  /*0870*/  FFMA R29, R11, R14, R29 ;  /* 0x0000000e0b1d7223 */ /* 0x000fc6000000001d */
[----:B------:R-:W0:Y:S01]  /*0880*/  LDS.128 R4, [R23+0x20] ;  /* 0x0000200017047984 */ /* 0x000e220000000c00 */
[----:B------:R-:W-:-:S03]  /*0890*/  FFMA R14, R11, R15, R10 ;  /* 0x0000000f0b0e7223 */ /* 0x000fc6000000000a */
        /* <DEDUP_REMOVED lines=54> */
[----:B------:R-:W-:Y:S01]  /*0c00*/  FFMA R5, R16, R6, R27 ;  /* 0x0000000610057223 */ /* 0x000fe2000000001b */
[C---:B------:R-:W-:Y:S01]  /*0c10*/  FFMA R27, R6.reuse, R18, R29 ;  /* 0x00000012061b7223 */ /* 0x040fe2000000001d */
[----:B------:R-:W-:Y:S01]  /*0c20*/  FFMA R6, R6, R19, R4 ;  /* 0x0000001306067223 */ /* 0x000fe20000000004 */
[C---:B-1----:R-:W-:Y:S01]  /*0c30*/  FFMA R4, R7.reuse, R13, R8 ;  /* 0x0000000d07047223 */ /* 0x042fe20000000008 */
[----:B------:R-:W-:Y:S04]  /*0c40*/  LDS.128 R16, [R2+0xa00] ;  /* 0x000a000002107984 */ /* 0x000fe80000000c00 */
[----:B------:R-:W0:Y:S01]  /*0c50*/  LDS.128 R8, [R23+0x50] ;  /* 0x0000500017087984 */ /* 0x000e220000000c00 */
[----:B------:R-:W-:Y:S01]  /*0c60*/  FFMA R5, R12, R7, R5 ;  /* 0x000000070c057223 */ /* 0x000fe20000000005 */
        /* <DEDUP_REMOVED lines=45> */
[----:B------:R-:W-:Y:S01]  /*0f40*/  IADD3 R3, PT, PT, R3, 0x1, RZ ;  /* 0x0000000103037810 */ /* 0x000fe20007ffe0ff */
[C---:B0-----:R-:W-:Y:S01]  /*0f50*/  FFMA R27, R4.reuse, R16, R27 ;  /* 0x00000010041b7223 */ /* 0x041fe2000000001b */
[C---:B------:R-:W-:Y:S01]  /*0f60*/  FFMA R16, R4.reuse, R17, R12 ;  /* 0x0000001104107223 */ /* 0x040fe2000000000c */
[C---:B------:R-:W-:Y:S01]  /*0f70*/  FFMA R17, R4.reuse, R18, R13 ;  /* 0x0000001204117223 */ /* 0x040fe2000000000d */
[----:B------:R-:W-:Y:S02]  /*0f80*/  FFMA R4, R4, R19, R14 ;  /* 0x0000001304047223 */ /* 0x000fe4000000000e */
[----:B------:R-:W0:Y:S01]  /*0f90*/  LDS.128 R12, [R2+0xf00] ;  /* 0x000f0000020c7984 */ /* 0x000e220000000c00 */
[C---:B-1----:R-:W-:Y:S01]  /*0fa0*/  FFMA R9, R5.reuse, R9, R16 ;  /* 0x0000000905097223 */ /* 0x042fe20000000010 */
[----:B------:R-:W-:Y:S02]  /*0fb0*/  FFMA R29, R5, R10, R17 ;  /* 0x0000000a051d7223 */ /* 0x000fe40000000011 */
[----:B------:R-:W1:Y:S01]  /*0fc0*/  LDS.128 R16, [R2+0xf80] ;  /* 0x000f800002107984 */ /* 0x000e620000000c00 */
[----:B------:R-:W-:Y:S01]  /*0fd0*/  BAR.SYNC.DEFER_BLOCKING 0x0 ;  /* 0x0000000000007b1d */ /* 0x000fe20000010000 */
[----:B------:R-:W-:Y:S01]  /*0fe0*/  ISETP.NE.AND P0, PT, R3, UR6, PT ;  /* 0x0000000603007c0c */ /* 0x000fe2000bf05270 */
[----:B------:R-:W-:Y:S01]  /*0ff0*/  FFMA R27, R8, R5, R27 ;  /* 0x00000005081b7223 */ /* 0x000fe2000000001b */
[----:B------:R-:W-:-:S03]  /*1000*/  FFMA R4, R5, R11, R4 ;  /* 0x0000000b05047223 */ /* 0x000fc60000000004 */
[----:B0-----:R-:W-:Y:S01]  /*1010*/  FFMA R27, R12, R6, R27 ;  /* 0x000000060c1b7223 */ /* 0x001fe2000000001b */
[C---:B------:R-:W-:Y:S01]  /*1020*/  FFMA R12, R6.reuse, R13, R9 ;  /* 0x0000000d060c7223 */ /* 0x040fe20000000009 */
[C---:B------:R-:W-:Y:S01]  /*1030*/  FFMA R29, R6.reuse, R14, R29 ;  /* 0x0000000e061d7223 */ /* 0x040fe2000000001d */
[----:B------:R-:W-:Y:S01]  /*1040*/  FFMA R4, R6, R15, R4 ;  /* 0x0000000f06047223 */ /* 0x000fe20000000004 */
[----:B-1----:R-:W-:Y:S01]  /*1050*/  FFMA R13, R16, R7, R27 ;  /* 0x00000007100d7223 */ /* 0x002fe2000000001b */
[C---:B------:R-:W-:Y:S01]  /*1060*/  FFMA R12, R7.reuse, R17, R12 ;  /* 0x00000011070c7223 */ /* 0x040fe2000000000c */
[C---:B------:R-:W-:Y:S01]  /*1070*/  FFMA R15, R7.reuse, R18, R29 ;  /* 0x00000012070f7223 */ /* 0x040fe2000000001d */
[----:B------:R-:W-:Y:S01]  /*1080*/  FFMA R14, R7, R19, R4 ;  /* 0x00000013070e7223 */ /* 0x000fe20000000004 */
[----:B------:R-:W-:Y:S06]  /*1090*/  @P0 BRA `(.L_x_1) ;  /* 0xfffffff0005c0947 */ /* 0x000fec000383ffff */
.L_x_0:
[----:B------:R-:W0:Y:S02]  /*10a0*/  LDCU UR4, c[0x0][0x380] ;  /* 0x00007000ff0477ac */ /* 0x000e240008000800 */
[----:B0-----:R-:W-:-:S13]  /*10b0*/  ISETP.GE.AND P0, PT, R25, UR4, PT ;  /* 0x0000000419007c0c */ /* 0x001fda000bf06270 */
[----:B------:R-:W-:Y:S05]  /*10c0*/  @P0 EXIT ;  /* 0x000000000000094d */ /* 0x000fea0003800000 */
[----:B------:R-:W0:Y:S01]  /*10d0*/  LDCU UR6, c[0x0][0x384] ;  /* 0x00007080ff0677ac */ /* 0x000e220008000800 */
[C---:B------:R-:W-:Y:S02]  /*10e0*/  IADD3 R0, PT, PT, R24.reuse, 0x1, RZ ;  /* 0x0000000118007810 */ /* 0x040fe40007ffe0ff */
[C---:B------:R-:W-:Y:S01]  /*10f0*/  IADD3 R4, PT, PT, R24.reuse, 0x2, RZ ;  /* 0x0000000218047810 */ /* 0x040fe20007ffe0ff */
[----:B------:R-:W1:Y:S01]  /*1100*/  LDCU.64 UR4, c[0x0][0x3a0] ;  /* 0x00007400ff0477ac */ /* 0x000e620008000a00 */
[C---:B------:R-:W-:Y:S02]  /*1110*/  IADD3 R6, PT, PT, R24.reuse, 0x3, RZ ;  /* 0x0000000318067810 */ /* 0x040fe40007ffe0ff */
[----:B0-----:R-:W-:Y:S01]  /*1120*/  ISETP.GE.AND P4, PT, R24, UR6, PT ;  /* 0x0000000618007c0c */ /* 0x001fe2000bf86270 */
[----:B------:R-:W-:Y:S01]  /*1130*/  IMAD R25, R25, UR6, RZ ;  /* 0x0000000619197c24 */ /* 0x000fe2000f8e02ff */
[----:B------:R-:W-:Y:S02]  /*1140*/  ISETP.GE.AND P0, PT, R0, UR6, PT ;  /* 0x0000000600007c0c */ /* 0x000fe4000bf06270 */
[----:B------:R-:W-:-:S02]  /*1150*/  ISETP.GE.AND P1, PT, R4, UR6, PT ;  /* 0x0000000604007c0c */ /* 0x000fc4000bf26270 */
[----:B------:R-:W-:Y:S02]  /*1160*/  SHF.R.S32.HI R5, RZ, 0x1f, R25 ;  /* 0x0000001fff057819 */ /* 0x000fe40000011419 */
[----:B------:R-:W-:-:S04]  /*1170*/  IADD3 R0, P2, PT, R24, R25, RZ ;  /* 0x0000001918007210 */ /* 0x000fc80007f5e0ff */
[----:B------:R-:W-:Y:S01]  /*1180*/  LEA.HI.X.SX32 R5, R24, R5, 0x1, P2 ;  /* 0x0000000518057211 */ /* 0x000fe200010f0eff */
[----:B------:R-:W0:Y:S01]  /*1190*/  @!P4 LDC.64 R2, c[0x0][0x3a0] ;  /* 0x0000e800ff02cb82 */ /* 0x000e220000000a00 */
[----:B------:R-:W-:Y:S02]  /*11a0*/  ISETP.GE.AND P2, PT, R6, UR6, PT ;  /* 0x0000000606007c0c */ /* 0x000fe4000bf46270 */
[----:B------:R-:W-:Y:S02]  /*11b0*/  @!P4 IADD3 R25, PT, PT, R24, R25, RZ ;  /* 0x000000191819c210 */ /* 0x000fe40007ffe0ff */
[----:B-1----:R-:W-:-:S04]  /*11c0*/  LEA R4, P3, R0, UR4, 0x2 ;  /* 0x0000000400047c11 */ /* 0x002fc8000f8610ff */
[----:B------:R-:W-:Y:S01]  /*11d0*/  LEA.HI.X R5, R0, UR5, R5, 0x2, P3 ;  /* 0x0000000500057c11 */ /* 0x000fe200098f1405 */
[----:B0-----:R-:W-:-:S05]  /*11e0*/  @!P4 IMAD.WIDE R2, R25, 0x4, R2 ;  /* 0x000000041902c825 */ /* 0x001fca00078e0202 */
[----:B------:R0:W-:Y:S04]  /*11f0*/  @!P4 STG.E desc[UR8][R2.64], R13 ;  /* 0x0000000d0200c986 */ /* 0x0001e8000c101908 */
[----:B------:R0:W-:Y:S04]  /*1200*/  @!P0 STG.E desc[UR8][R4.64+0x4], R12 ;  /* 0x0000040c04008986 */ /* 0x0001e8000c101908 */
[----:B------:R0:W-:Y:S01]  /*1210*/  @!P1 STG.E desc[UR8][R4.64+0x8], R15 ;  /* 0x0000080f04009986 */ /* 0x0001e2000c101908 */
[----:B------:R-:W-:Y:S05]  /*1220*/  @P2 EXIT ;  /* 0x000000000000294d */ /* 0x000fea0003800000 */
[----:B------:R-:W-:Y:S01]  /*1230*/  STG.E desc[UR8][R4.64+0xc], R14 ;  /* 0x00000c0e04007986 */ /* 0x000fe2000c101908 */
[----:B------:R-:W-:Y:S05]  /*1240*/  EXIT ;  /* 0x000000000000794d */ /* 0x000fea0003800000 */
.L_x_2:
[----:B------:R-:W-:-:S00]  /*1250*/  BRA `(.L_x_2) ;  /* 0xfffffffc00fc7947 */ /* 0x000fc0000383ffff */
[----:B------:R-:W-:-:S00]  /*1260*/  NOP ;  /* 0x0000000000007918 */ /* 0x000fc00000000000 */
        /* <DEDUP_REMOVED lines=9> */
.L_x_11:


//--------------------- .text._Z17gemm_tiled_kernelIfLi32EEviiiPKT_S2_PS0_ --------------------------
	.section	.text._Z17gemm_tiled_kernelIfLi32EEviiiPKT_S2_PS0_,"ax",@progbits
	.align	128
        .global         _Z17gemm_tiled_kernelIfLi32EEviiiPKT_S2_PS0_
        .type           _Z17gemm_tiled_kernelIfLi32EEviiiPKT_S2_PS0_,@function
        .size           _Z17gemm_tiled_kernelIfLi32EEviiiPKT_S2_PS0_,(.L_x_12 - _Z17gemm_tiled_kernelIfLi32EEviiiPKT_S2_PS0_)
        .other          _Z17gemm_tiled_kernelIfLi32EEviiiPKT_S2_PS0_,@"STO_CUDA_ENTRY STV_DEFAULT"
_Z17gemm_tiled_kernelIfLi32EEviiiPKT_S2_PS0_:
.text._Z17gemm_tiled_kernelIfLi32EEviiiPKT_S2_PS0_:
[----:B------:R-:W-:Y:S01]  /*0000*/  LDC R1, c[0x0][0x37c] ;  /* 0x0000df00ff017b82 */ /* 0x000fe20000000800 */
[----:B------:R-:W0:Y:S01]  /*0010*/  S2R R18, SR_CTAID.Y ;  /* 0x0000000000127919 */ /* 0x000e220000002600 */
[----:B------:R-:W1:Y:S01]  /*0020*/  LDCU UR10, c[0x0][0x388] ;  /* 0x00007100ff0a77ac */ /* 0x000e620008000800 */
[----:B------:R-:W-:Y:S01]  /*0030*/  HFMA2 R23, -RZ, RZ, 0, 0 ;  /* 0x00000000ff177431 */ /* 0x000fe200000001ff */
[----:B------:R-:W0:Y:S01]  /*0040*/  S2R R17, SR_TID.Y ;  /* 0x0000000000117919 */ /* 0x000e220000002200 */
[----:B------:R-:W2:Y:S01]  /*0050*/  LDCU.64 UR8, c[0x0][0x358] ;  /* 0x00006b00ff0877ac */ /* 0x000ea20008000a00 */
[----:B------:R-:W3:Y:S01]  /*0060*/  S2R R2, SR_CTAID.X ;  /* 0x0000000000027919 */ /* 0x000ee20000002500 */
[----:B------:R-:W3:Y:S01]  /*0070*/  S2R R16, SR_TID.X ;  /* 0x0000000000107919 */ /* 0x000ee20000002100 */
[----:B-1----:R-:W-:Y:S01]  /*0080*/  UISETP.GE.AND UP0, UPT, UR10, 0x1, UPT ;  /* 0x000000010a00788c */ /* 0x002fe2000bf06270 */
[----:B0-----:R-:W-:Y:S02]  /*0090*/  LEA R18, R18, R17, 0x5 ;  /* 0x0000001112127211 */ /* 0x001fe400078e28ff */
[----:B---3--:R-:W-:-:S06]  /*00a0*/  LEA R19, R2, R16, 0x5 ;  /* 0x0000001002137211 */ /* 0x008fcc00078e28ff */
[----:B--2---:R-:W-:Y:S05]  /*00b0*/  BRA.U !UP0, `(.L_x_3) ;  /* 0x0000000508cc7547 */ /* 0x004fea000b800000 */
[----:B------:R-:W0:Y:S01]  /*00c0*/  S2UR UR7, SR_CgaCtaId ;  /* 0x00000000000779c3 */ /* 0x000e220000008800 */
[----:B------:R-:W1:Y:S01]  /*00d0*/  LDCU UR11, c[0x0][0x384] ;  /* 0x00007080ff0b77ac */ /* 0x000e620008000800 */
[----:B------:R-:W-:Y:S01]  /*00e0*/  MOV R23, RZ ;  /* 0x000000ff00177202 */ /* 0x000fe20000000f00 */
[----:B------:R-:W-:Y:S01]  /*00f0*/  IMAD R6, R18, UR10, R16 ;  /* 0x0000000a12067c24 */ /* 0x000fe2000f8e0210 */
[----:B------:R-:W-:Y:S01]  /*0100*/  UMOV UR5, 0x400 ;  /* 0x0000040000057882 */ /* 0x000fe20000000000 */
[----:B------:R-:W-:-:S03]  /*0110*/  UIADD3 UR4, UPT, UPT, UR10, 0x1f, URZ ;  /* 0x0000001f0a047890 */ /* 0x000fc6000fffe0ff */
[----:B------:R-:W2:Y:S01]  /*0120*/  LDC R0, c[0x0][0x384] ;  /* 0x0000e100ff007b82 */ /* 0x000ea20000000800 */
[----:B------:R-:W-:Y:S02]  /*0130*/  UIADD3 UR6, UPT, UPT, UR5, 0x1000, URZ ;  /* 0x0000100005067890 */ /* 0x000fe4000fffe0ff */
[----:B------:R-:W-:Y:S01]  /*0140*/  USHF.R.U32.HI UR4, URZ, 0x5, UR4 ;  /* 0x00000005ff047899 */ /* 0x000fe20008011604 */
[----:B------:R-:W3:Y:S04]  /*0150*/  LDCU UR13, c[0x0][0x388] ;  /* 0x00007100ff0d77ac */ /* 0x000ee80008000800 */
[----:B------:R-:W4:Y:S01]  /*0160*/  LDC.64 R20, c[0x0][0x390] ;  /* 0x0000e400ff147b82 */ /* 0x000f220000000a00 */
[----:B------:R-:W2:Y:S01]  /*0170*/  LDCU UR12, c[0x0][0x380] ;  /* 0x00007000ff0c77ac */ /* 0x000ea20008000800 */
[----:B-1----:R-:W-:Y:S01]  /*0180*/  IMAD R7, R17, UR11, R16 ;  /* 0x0000000b11077c24 */ /* 0x002fe2000f8e0210 */
[----:B------:R-:W-:-:S02]  /*0190*/  UIADD3 UR4, UPT, UPT, -UR4, URZ, URZ ;  /* 0x000000ff04047290 */ /* 0x000fc4000fffe1ff */
[----:B0-----:R-:W-:Y:S02]  /*01a0*/  ULEA UR5, UR7, UR5, 0x18 ;  /* 0x0000000507057291 */ /* 0x001fe4000f8ec0ff */
[----:B------:R-:W-:Y:S01]  /*01b0*/  LEA R7, R2, R7, 0x5 ;  /* 0x0000000702077211 */ /* 0x000fe200078e28ff */
[----:B------:R-:W-:-:S03]  /*01c0*/  ULEA UR6, UR7, UR6, 0x18 ;  /* 0x0000000607067291 */ /* 0x000fc6000f8ec0ff */
[----:B------:R-:W-:-:S03]  /*01d0*/  LEA R5, R17, UR5, 0x7 ;  /* 0x0000000511057c11 */ /* 0x000fc6000f8e38ff */
[C---:B------:R-:W-:Y:S02]  /*01e0*/  LEA R3, R16.reuse, UR6, 0x2 ;  /* 0x0000000610037c11 */ /* 0x040fe4000f8e10ff */
[----:B------:R-:W-:Y:S02]  /*01f0*/  LEA R4, R16, R5, 0x2 ;  /* 0x0000000510047211 */ /* 0x000fe400078e10ff */
[----:B---3--:R-:W-:-:S07]  /*0200*/  LEA R2, R17, R3, 0x7 ;  /* 0x0000000311027211 */ /* 0x008fce00078e38ff */
.L_x_4:
[----:B------:R-:W-:Y:S01]  /*0210*/  ISETP.GE.AND P0, PT, R17, UR13, PT ;  /* 0x0000000d11007c0c */ /* 0x000fe2000bf06270 */
[----:B------:R-:W-:Y:S01]  /*0220*/  HFMA2 R29, -RZ, RZ, 0, 0 ;  /* 0x00000000ff1d7431 */ /* 0x000fe200000001ff */
[----:B------:R-:W-:Y:S01]  /*0230*/  ISETP.GE.AND P1, PT, R16, UR13, PT ;  /* 0x0000000d10007c0c */ /* 0x000fe2000bf26270 */
[----:B----4-:R-:W-:Y:S01]  /*0240*/  IMAD.WIDE R8, R6, 0x4, R20 ;  /* 0x0000000406087825 */ /* 0x010fe200078e0214 */
[----:B--2---:R-:W-:Y:S02]  /*0250*/  ISETP.GE.OR P0, PT, R19, R0, P0 ;  /* 0x000000001300720c */ /* 0x004fe40000706670 */
[----:B------:R-:W-:Y:S02]  /*0260*/  ISETP.GE.OR P1, PT, R18, UR12, P1 ;  /* 0x0000000c12007c0c */ /* 0x000fe40008f26670 */
[----:B------:R-:W-:-:S09]  /*0270*/  MOV R27, RZ ;  /* 0x000000ff001b7202 */ /* 0x000fd20000000f00 */
[----:B------:R-:W0:Y:S02]  /*0280*/  @!P0 LDC.64 R10, c[0x0][0x398] ;  /* 0x0000e600ff0a8b82 */ /* 0x000e240000000a00 */
[----:B------:R-:W2:Y:S01]  /*0290*/  @!P1 LDG.E.CONSTANT R27, desc[UR8][R8.64] ;  /* 0x00000008081b9981 */ /* 0x000ea2000c1e9900 */
[----:B0-----:R-:W-:-:S05]  /*02a0*/  @!P0 IMAD.WIDE R10, R7, 0x4, R10 ;  /* 0x00000004070a8825 */ /* 0x001fca00078e020a */
[----:B------:R-:W3:Y:S04]  /*02b0*/  @!P0 LDG.E.CONSTANT R29, desc[UR8][R10.64] ;  /* 0x000000080a1d8981 */ /* 0x000ee8000c1e9900 */
[----:B--2---:R-:W-:Y:S04]  /*02c0*/  STS [R4], R27 ;  /* 0x0000001b04007388 */ /* 0x004fe80000000800 */
[----:B---3--:R-:W-:Y:S01]  /*02d0*/  STS [R2], R29 ;  /* 0x0000001d02007388 */ /* 0x008fe20000000800 */
[----:B------:R-:W-:Y:S06]  /*02e0*/  BAR.SYNC.DEFER_BLOCKING 0x0 ;  /* 0x0000000000007b1d */ /* 0x000fec0000010000 */
[----:B------:R-:W-:Y:S04]  /*02f0*/  LDS R22, [R3] ;  /* 0x0000000003167984 */ /* 0x000fe80000000800 */
[----:B------:R-:W0:Y:S04]  /*0300*/  LDS.128 R12, [R5] ;  /* 0x00000000050c7984 */ /* 0x000e280000000c00 */
[----:B------:R-:W1:Y:S04]  /*0310*/  LDS R26, [R3+0x80] ;  /* 0x00008000031a7984 */ /* 0x000e680000000800 */
[----:B------:R-:W2:Y:S04]  /*0320*/  LDS R25, [R3+0x100] ;  /* 0x0001000003197984 */ /* 0x000ea80000000800 */
[----:B------:R-:W3:Y:S04]  /*0330*/  LDS R24, [R3+0x180] ;  /* 0x0001800003187984 */ /* 0x000ee80000000800 */
[----:B------:R-:W-:Y:S01]  /*0340*/  LDS.128 R8, [R5+0x10] ;  /* 0x0000100005087984 */ /* 0x000fe20000000c00 */
[----:B0-----:R-:W-:-:S03]  /*0350*/  FFMA R12, R12, R22, R23 ;  /* 0x000000160c0c7223 */ /* 0x001fc60000000017 */
[----:B------:R-:W0:Y:S01]  /*0360*/  LDS R23, [R3+0x200] ;  /* 0x0002000003177984 */ /* 0x000e220000000800 */
[----:B-1----:R-:W-:-:S03]  /*0370*/  FFMA R12, R26, R13, R12 ;  /* 0x0000000d1a0c7223 */ /* 0x002fc6000000000c */
[----:B------:R-:W1:Y:S01]  /*0380*/  LDS R22, [R3+0x280] ;  /* 0x0002800003167984 */ /* 0x000e620000000800 */
[----:B--2---:R-:W-:-:S03]  /*0390*/  FFMA R13, R25, R14, R12 ;  /* 0x0000000e190d7223 */ /* 0x004fc6000000000c */
[----:B------:R-:W2:Y:S01]  /*03a0*/  LDS R25, [R3+0x300] ;  /* 0x0003000003197984 */ /* 0x000ea20000000800 */
[----:B---3--:R-:W-:-:S03]  /*03b0*/  FFMA R13, R24, R15, R13 ;  /* 0x0000000f180d7223 */ /* 0x008fc6000000000d */
[----:B------:R-:W3:Y:S04]  /*03c0*/  LDS R24, [R3+0x380] ;  /* 0x0003800003187984 */ /* 0x000ee80000000800 */
[----:B------:R-:W-:Y:S01]  /*03d0*/  LDS R26, [R3+0xb80] ;  /* 0x000b8000031a7984 */ /* 0x000fe20000000800 */
[----:B0-----:R-:W-:-:S03]  /*03e0*/  FFMA R27, R8, R23, R13 ;  /* 0x00000017081b7223 */ /* 0x001fc6000000000d */
[----:B------:R-:W-:Y:S04]  /*03f0*/  LDS R23, [R3+0x400] ;  /* 0x0004000003177984 */ /* 0x000fe80000000800 */
[----:B------:R-:W0:Y:S01]  /*0400*/  LDS.128 R12, [R5+0x20] ;  /* 0x00002000050c7984 */ /* 0x000e220000000c00 */
[----:B-1----:R-:W-:-:S03]  /*0410*/  FFMA R8, R22, R9, R27 ;  /* 0x0000000916087223 */ /* 0x002fc6000000001b */
[----:B------:R-:W1:Y:S01]  /*0420*/  LDS R22, [R3+0x480] ;  /* 0x0004800003167984 */ /* 0x000e620000000800 */
[----:B--2---:R-:W-:-:S03]  /*0430*/  FFMA R9, R25, R10, R8 ;  /* 0x0000000a19097223 */ /* 0x004fc60000000008 */
[----:B------:R-:W2:Y:S01]  /*0440*/  LDS R25, [R3+0x500] ;  /* 0x0005000003197984 */ /* 0x000ea20000000800 */
[----:B---3--:R-:W-:-:S03]  /*0450*/  FFMA R9, R24, R11, R9 ;  /* 0x0000000b18097223 */ /* 0x008fc60000000009 */
[----:B------:R-:W3:Y:S01]  /*0460*/  LDS R24, [R3+0x580] ;  /* 0x0005800003187984 */ /* 0x000ee20000000800 */
        /* <DEDUP_REMOVED lines=26> */
[----:B------:R-:W-:Y:S04]  /*0610*/  LDS R27, [R3+0xc00] ;  /* 0x000c0000031b7984 */ /* 0x000fe80000000800 */
[----:B------:R-:W-:Y:S01]  /*0620*/  LDS R24, [R3+0xc80] ;  /* 0x000c800003187984 */ /* 0x000fe20000000800 */
[----:B0-----:R-:W-:-:S03]  /*0630*/  FFMA R23, R8, R23, R13 ;  /* 0x0000001708177223 */ /* 0x001fc6000000000d */
[----:B------:R-:W0:Y:S01]  /*0640*/  LDS.128 R12, [R5+0x60] ;  /* 0x00006000050c7984 */ /* 0x000e220000000c00 */
[----:B-1----:R-:W-:-:S03]  /*0650*/  FFMA R22, R22, R9, R23 ;  /* 0x0000000916167223 */ /* 0x002fc60000000017 */
[----:B------:R-:W1:Y:S01]  /*0660*/  LDS R23, [R3+0xd00] ;  /* 0x000d000003177984 */ /* 0x000e620000000800 */
[----:B--2---:R-:W-:-:S03]  /*0670*/  FFMA R25, R25, R10, R22 ;  /* 0x0000000a19197223 */ /* 0x004fc60000000016 */
[----:B------:R-:W2:Y:S01]  /*0680*/  LDS R22, [R3+0xd80] ;  /* 0x000d800003167984 */ /* 0x000ea20000000800 */
[----:B------:R-:W-:-:S03]  /*0690*/  FFMA R11, R26, R11, R25 ;  /* 0x0000000b1a0b7223 */ /* 0x000fc60000000019 */
[----:B------:R-:W-:Y:S01]  /*06a0*/  LDS R25, [R3+0xe00] ;  /* 0x000e000003197984 */ /* 0x000fe20000000800 */
[----:B0-----:R-:W-:-:S03]  /*06b0*/  FFMA R27, R12, R27, R11 ;  /* 0x0000001b0c1b7223 */ /* 0x001fc6000000000b */
[----:B------:R-:W0:Y:S01]  /*06c0*/  LDS.128 R8, [R5+0x70] ;  /* 0x0000700005087984 */ /* 0x000e220000000c00 */
[----:B------:R-:W-:-:S03]  /*06d0*/  FFMA R24, R24, R13, R27 ;  /* 0x0000000d18187223 */ /* 0x000fc6000000001b */
[----:B------:R-:W3:Y:S04]  /*06e0*/  LDS R27, [R3+0xe80] ;  /* 0x000e8000031b7984 */ /* 0x000ee80000000800 */
[----:B------:R-:W4:Y:S04]  /*06f0*/  LDS R13, [R3+0xf00] ;  /* 0x000f0000030d7984 */ /* 0x000f280000000800 */
[----:B------:R-:W5:Y:S01]  /*0700*/  LDS R12, [R3+0xf80] ;  /* 0x000f8000030c7984 */ /* 0x000f620000000800 */
[----:B-1----:R-:W-:Y:S01]  /*0710*/  FFMA R23, R23, R14, R24 ;  /* 0x0000000e17177223 */ /* 0x002fe20000000018 */
[----:B------:R-:W-:-:S03]  /*0720*/  UIADD3 UR4, UPT, UPT, UR4, 0x1, URZ ;  /* 0x0000000104047890 */ /* 0x000fc6000fffe0ff */
[----:B--2---:R-:W-:Y:S01]  /*0730*/  FFMA R15, R22, R15, R23 ;  /* 0x0000000f160f7223 */ /* 0x004fe20000000017 */
[----:B------:R-:W-:Y:S01]  /*0740*/  UISETP.NE.AND UP0, UPT, UR4, URZ, UPT ;  /* 0x000000ff0400728c */ /* 0x000fe2000bf05270 */
[----:B------:R-:W-:Y:S02]  /*0750*/  IADD3 R17, PT, PT, R17, 0x20, RZ ;  /* 0x0000002011117810 */ /* 0x000fe40007ffe0ff */
[----:B------:R-:W-:Y:S02]  /*0760*/  IADD3 R6, PT, PT, R6, 0x20, RZ ;  /* 0x0000002006067810 */ /* 0x000fe40007ffe0ff */
[----:B------:R-:W-:Y:S02]  /*0770*/  IADD3 R16, PT, PT, R16, 0x20, RZ ;  /* 0x0000002010107810 */ /* 0x000fe40007ffe0ff */
[----:B------:R-:W-:Y:S01]  /*0780*/  LEA R7, R0, R7, 0x5 ;  /* 0x0000000700077211 */ /* 0x000fe200078e28ff */
[----:B0-----:R-:W-:-:S04]  /*0790*/  FFMA R8, R8, R25, R15 ;  /* 0x0000001908087223 */ /* 0x001fc8000000000f */
[----:B---3--:R-:W-:-:S04]  /*07a0*/  FFMA R8, R27, R9, R8 ;  /* 0x000000091b087223 */ /* 0x008fc80000000008 */
[----:B----4-:R-:W-:-:S04]  /*07b0*/  FFMA R13, R13, R10, R8 ;  /* 0x0000000a0d0d7223 */ /* 0x010fc80000000008 */
[----:B-----5:R-:W-:Y:S01]  /*07c0*/  FFMA R23, R12, R11, R13 ;  /* 0x0000000b0c177223 */ /* 0x020fe2000000000d */
[----:B------:R-:W-:Y:S06]  /*07d0*/  BAR.SYNC.DEFER_BLOCKING 0x0 ;  /* 0x0000000000007b1d */ /* 0x000fec0000010000 */
[----:B------:R-:W-:Y:S05]  /*07e0*/  BRA.U UP0, `(.L_x_4) ;  /* 0xfffffff900887547 */ /* 0x000fea000b83ffff */
.L_x_3:
[----:B------:R-:W0:Y:S02]  /*07f0*/  LDCU.64 UR4, c[0x0][0x380] ;  /* 0x00007000ff0477ac */ /* 0x000e240008000a00 */
[----:B0-----:R-:W-:-:S04]  /*0800*/  ISETP.GE.AND P0, PT, R19, UR5, PT ;  /* 0x0000000513007c0c */ /* 0x001fc8000bf06270 */
[----:B------:R-:W-:-:S13]  /*0810*/  ISETP.GE.OR P0, PT, R18, UR4, P0 ;  /* 0x0000000412007c0c */ /* 0x000fda0008706670 */
[----:B------:R-:W-:Y:S05]  /*0820*/  @P0 EXIT ;  /* 0x000000000000094d */ /* 0x000fea0003800000 */
[----:B------:R-:W0:Y:S01]  /*0830*/  LDC.64 R2, c[0x0][0x3a0] ;  /* 0x0000e800ff027b82 */ /* 0x000e220000000a00 */
[----:B------:R-:W-:-:S04]  /*0840*/  IMAD R19, R18, UR5, R19 ;  /* 0x0000000512137c24 */ /* 0x000fc8000f8e0213 */
[----:B0-----:R-:W-:-:S05]  /*0850*/  IMAD.WIDE R2, R19, 0x4, R2 ;  /* 0x0000000413027825 */ /* 0x001fca00078e0202 */
[----:B------:R-:W-:Y:S01]  /*0860*/  STG.E desc[UR8][R2.64], R23 ;  /* 0x0000001702007986 */ /* 0x000fe2000c101908 */
[----:B------:R-:W-:Y:S05]  /*0870*/  EXIT ;  /* 0x000000000000794d */ /* 0x000fea0003800000 */
.L_x_5:
        /* <DEDUP_REMOVED lines=16> */
.L_x_12:


//--------------------- .text._Z17gemm_naive_kernelIfEviiiPKT_S2_PS0_ --------------------------
	.section	.text._Z17gemm_naive_kernelIfEviiiPKT_S2_PS0_,"ax",@progbits
	.align	128
        .global         _Z17gemm_naive_kernelIfEviiiPKT_S2_PS0_
        .type           _Z17gemm_naive_kernelIfEviiiPKT_S2_PS0_,@function
        .size           _Z17gemm_naive_kernelIfEviiiPKT_S2_PS0_,(.L_x_13 - _Z17gemm_naive_kernelIfEviiiPKT_S2_PS0_)
        .other          _Z17gemm_naive_kernelIfEviiiPKT_S2_PS0_,@"STO_CUDA_ENTRY STV_DEFAULT"
_Z17gemm_naive_kernelIfEviiiPKT_S2_PS0_:
.text._Z17gemm_naive_kernelIfEviiiPKT_S2_PS0_:
[----:B------:R-:W-:Y:S01]  /*0000*/  LDC R1, c[0x0][0x37c] ;  /* 0x0000df00ff017b82 */ /* 0x000fe20000000800 */
[----:B------:R-:W0:Y:S07]  /*0010*/  S2R R5, SR_TID.X ;  /* 0x0000000000057919 */ /* 0x000e2e0000002100 */
[----:B------:R-:W1:Y:S01]  /*0020*/  LDC R19, c[0x0][0x364] ;  /* 0x0000d900ff137b82 */ /* 0x000e620000000800 */
[----:B------:R-:W1:Y:S07]  /*0030*/  S2R R4, SR_TID.Y ;  /* 0x0000000000047919 */ /* 0x000e6e0000002200 */
[----:B------:R-:W0:Y:S08]  /*0040*/  S2UR UR5, SR_CTAID.X ;  /* 0x00000000000579c3 */ /* 0x000e300000002500 */
[----:B------:R-:W0:Y:S08]  /*0050*/  LDC R0, c[0x0][0x360] ;  /* 0x0000d800ff007b82 */ /* 0x000e300000000800 */
[----:B------:R-:W1:Y:S08]  /*0060*/  S2UR UR4, SR_CTAID.Y ;  /* 0x00000000000479c3 */ /* 0x000e700000002600 */
[----:B------:R-:W2:Y:S01]  /*0070*/  LDC.64 R2, c[0x0][0x380] ;  /* 0x0000e000ff027b82 */ /* 0x000ea20000000a00 */
[----:B0-----:R-:W-:-:S02]  /*0080*/  IMAD R0, R0, UR5, R5 ;  /* 0x0000000500007c24 */ /* 0x001fc4000f8e0205 */
[----:B-1----:R-:W-:-:S03]  /*0090*/  IMAD R19, R19, UR4, R4 ;  /* 0x0000000413137c24 */ /* 0x002fc6000f8e0204 */
[----:B--2---:R-:W-:-:S04]  /*00a0*/  ISETP.GE.AND P0, PT, R0, R3, PT ;  /* 0x000000030000720c */ /* 0x004fc80003f06270 */
[----:B------:R-:W-:-:S13]  /*00b0*/  ISETP.GE.OR P0, PT, R19, R2, P0 ;  /* 0x000000021300720c */ /* 0x000fda0000706670 */
[----:B------:R-:W-:Y:S05]  /*00c0*/  @P0 EXIT ;  /* 0x000000000000094d */ /* 0x000fea0003800000 */
[----:B------:R-:W0:Y:S01]  /*00d0*/  LDC R2, c[0x0][0x388] ;  /* 0x0000e200ff027b82 */ /* 0x000e220000000800 */
[----:B------:R-:W1:Y:S01]  /*00e0*/  LDCU.64 UR4, c[0x0][0x358] ;  /* 0x00006b00ff0477ac */ /* 0x000e620008000a00 */
[----:B------:R-:W-:Y:S01]  /*00f0*/  HFMA2 R24, -RZ, RZ, 0, 0 ;  /* 0x00000000ff187431 */ /* 0x000fe200000001ff */
[----:B0-----:R-:W-:-:S13]  /*0100*/  ISETP.GE.AND P0, PT, R2, 0x1, PT ;  /* 0x000000010200780c */ /* 0x001fda0003f06270 */
[----:B-1----:R-:W-:Y:S05]  /*0110*/  @!P0 BRA `(.L_x_6) ;  /* 0x0000000400e08947 */ /* 0x002fea0003800000 */
[C---:B------:R-:W-:Y:S01]  /*0120*/  ISETP.GE.U32.AND P1, PT, R2.reuse, 0x8, PT ;  /* 0x000000080200780c */ /* 0x040fe20003f26070 */
[----:B------:R-:W-:Y:S01]  /*0130*/  IMAD R20, R19, R2, RZ ;  /* 0x0000000213147224 */ /* 0x000fe200078e02ff */
[----:B------:R-:W-:Y:S02]  /*0140*/  LOP3.LUT R27, R2, 0x7, RZ, 0xc0, !PT ;  /* 0x00000007021b7812 */ /* 0x000fe400078ec0ff */
[----:B------:R-:W-:Y:S02]  /*0150*/  MOV R24, RZ ;  /* 0x000000ff00187202 */ /* 0x000fe40000000f00 */
[----:B------:R-:W-:Y:S02]  /*0160*/  ISETP.NE.AND P0, PT, R27, RZ, PT ;  /* 0x000000ff1b00720c */ /* 0x000fe40003f05270 */
[----:B------:R-:W-:-:S05]  /*0170*/  MOV R21, RZ ;  /* 0x000000ff00157202 */ /* 0x000fca0000000f00 */
[----:B------:R-:W-:Y:S06]  /*0180*/  @!P1 BRA `(.L_x_7) ;  /* 0x0000000000c49947 */ /* 0x000fec0003800000 */
[----:B------:R-:W0:Y:S01]  /*0190*/  LDC.64 R4, c[0x0][0x390] ;  /* 0x0000e400ff047b82 */ /* 0x000e220000000a00 */
[----:B------:R-:W-:Y:S02]  /*01a0*/  LOP3.LUT R21, R2, 0x7ffffff8, RZ, 0xc0, !PT ;  /* 0x7ffffff802157812 */ /* 0x000fe400078ec0ff */
[----:B------:R-:W-:Y:S02]  /*01b0*/  MOV R24, RZ ;  /* 0x000000ff00187202 */ /* 0x000fe40000000f00 */
[----:B------:R-:W-:Y:S02]  /*01c0*/  MOV R18, R0 ;  /* 0x0000000000127202 */ /* 0x000fe40000000f00 */
[----:B------:R-:W-:Y:S01]  /*01d0*/  IADD3 R22, PT, PT, -R21, RZ, RZ ;  /* 0x000000ff15167210 */ /* 0x000fe20007ffe1ff */
[----:B0-----:R-:W-:-:S03]  /*01e0*/  IMAD.WIDE.U32 R4, R20, 0x4, R4 ;  /* 0x0000000414047825 */ /* 0x001fc600078e0004 */
[----:B------:R-:W-:-:S04]  /*01f0*/  IADD3 R6, P1, PT, R4, 0x10, RZ ;  /* 0x0000001004067810 */ /* 0x000fc80007f3e0ff */
[----:B------:R-:W-:-:S09]  /*0200*/  IADD3.X R7, PT, PT, RZ, R5, RZ, P1, !PT ;  /* 0x00000005ff077210 */ /* 0x000fd20000ffe4ff */
.L_x_8:
[----:B------:R-:W0:Y:S01]  /*0210*/  LDC.64 R16, c[0x0][0x398] ;  /* 0x0000e600ff107b82 */ /* 0x000e220000000a00 */
[----:B------:R-:W-:Y:S02]  /*0220*/  MOV R4, R6 ;  /* 0x0000000600047202 */ /* 0x000fe40000000f00 */
[----:B------:R-:W-:-:S05]  /*0230*/  MOV R5, R7 ;  /* 0x0000000700057202 */ /* 0x000fca0000000f00 */
[----:B------:R-:W2:Y:S04]  /*0240*/  LDG.E.CONSTANT R25, desc[UR4][R4.64+-0x10] ;  /* 0xfffff00404197981 */ /* 0x000ea8000c1e9900 */
[----:B------:R-:W3:Y:S04]  /*0250*/  LDG.E.CONSTANT R23, desc[UR4][R4.64+-0xc] ;  /* 0xfffff40404177981 */ /* 0x000ee8000c1e9900 */
[----:B------:R-:W4:Y:S04]  /*0260*/  LDG.E.CONSTANT R29, desc[UR4][R4.64+-0x8] ;  /* 0xfffff804041d7981 */ /* 0x000f28000c1e9900 */
[----:B------:R-:W5:Y:S01]  /*0270*/  LDG.E.CONSTANT R28, desc[UR4][R4.64+-0x4] ;  /* 0xfffffc04041c7981 */ /* 0x000f62000c1e9900 */
[----:B0-----:R-:W-:-:S05]  /*0280*/  IMAD.WIDE R16, R18, 0x4, R16 ;  /* 0x0000000412107825 */ /* 0x001fca00078e0210 */
[----:B------:R0:W2:Y:S01]  /*0290*/  LDG.E.CONSTANT R26, desc[UR4][R16.64] ;  /* 0x00000004101a7981 */ /* 0x0000a2000c1e9900 */
[----:B------:R-:W-:-:S04]  /*02a0*/  IMAD.WIDE R14, R3, 0x4, R16 ;  /* 0x00000004030e7825 */ /* 0x000fc800078e0210 */
[C---:B------:R-:W-:Y:S02]  /*02b0*/  IMAD.WIDE R6, R3.reuse, 0x4, R14 ;  /* 0x0000000403067825 */ /* 0x040fe400078e020e */
[----:B------:R-:W3:Y:S02]  /*02c0*/  LDG.E.CONSTANT R14, desc[UR4][R14.64] ;  /* 0x000000040e0e7981 */ /* 0x000ee4000c1e9900 */
[C---:B------:R-:W-:Y:S02]  /*02d0*/  IMAD.WIDE R10, R3.reuse, 0x4, R6 ;  /* 0x00000004030a7825 */ /* 0x040fe400078e0206 */
[----:B------:R-:W4:Y:S02]  /*02e0*/  LDG.E.CONSTANT R6, desc[UR4][R6.64] ;  /* 0x0000000406067981 */ /* 0x000f24000c1e9900 */
[C---:B------:R-:W-:Y:S02]  /*02f0*/  IMAD.WIDE R8, R3.reuse, 0x4, R10 ;  /* 0x0000000403087825 */ /* 0x040fe400078e020a */
[----:B------:R-:W5:Y:S02]  /*0300*/  LDG.E.CONSTANT R10, desc[UR4][R10.64] ;  /* 0x000000040a0a7981 */ /* 0x000f64000c1e9900 */
[----:B------:R-:W-:-:S02]  /*0310*/  IMAD.WIDE R12, R3, 0x4, R8 ;  /* 0x00000004030c7825 */ /* 0x000fc400078e0208 */
[----:B------:R-:W5:Y:S04]  /*0320*/  LDG.E.CONSTANT R7, desc[UR4][R4.64] ;  /* 0x0000000404077981 */ /* 0x000f68000c1e9900 */
[----:B------:R-:W5:Y:S01]  /*0330*/  LDG.E.CONSTANT R8, desc[UR4][R8.64] ;  /* 0x0000000408087981 */ /* 0x000f62000c1e9900 */
[----:B0-----:R-:W-:-:S03]  /*0340*/  IMAD.WIDE R16, R3, 0x4, R12 ;  /* 0x0000000403107825 */ /* 0x001fc600078e020c */
[----:B------:R-:W5:Y:S04]  /*0350*/  LDG.E.CONSTANT R12, desc[UR4][R12.64] ;  /* 0x000000040c0c7981 */ /* 0x000f68000c1e9900 */
[----:B------:R-:W5:Y:S04]  /*0360*/  LDG.E.CONSTANT R15, desc[UR4][R16.64] ;  /* 0x00000004100f7981 */ /* 0x000f68000c1e9900 */
[----:B------:R-:W5:Y:S04]  /*0370*/  LDG.E.CONSTANT R9, desc[UR4][R4.64+0x4] ;  /* 0x0000040404097981 */ /* 0x000f68000c1e9900 */
[----:B------:R-:W5:Y:S01]  /*0380*/  LDG.E.CONSTANT R11, desc[UR4][R4.64+0xc] ;  /* 0x00000c04040b7981 */ /* 0x000f62000c1e9900 */
[----:B--2---:R-:W-:Y:S01]  /*0390*/  FFMA R26, R25, R26, R24 ;  /* 0x0000001a191a7223 */ /* 0x004fe20000000018 */
[----:B------:R-:W-:-:S02]  /*03a0*/  IMAD.WIDE R24, R3, 0x4, R16 ;  /* 0x0000000403187825 */ /* 0x000fc400078e0210 */
[----:B------:R-:W2:Y:S04]  /*03b0*/  LDG.E.CONSTANT R16, desc[UR4][R4.64+0x8] ;  /* 0x0000080404107981 */ /* 0x000ea8000c1e9900 */
[----:B------:R-:W2:Y:S01]  /*03c0*/  LDG.E.CONSTANT R24, desc[UR4][R24.64] ;  /* 0x0000000418187981 */ /* 0x000ea2000c1e9900 */
[----:B---3--:R-:W-:Y:S01]  /*03d0*/  FFMA R14, R23, R14, R26 ;  /* 0x0000000e170e7223 */ /* 0x008fe2000000001a */
[----:B------:R-:W-:-:S03]  /*03e0*/  IADD3 R22, PT, PT, R22, 0x8, RZ ;  /* 0x0000000816167810 */ /* 0x000fc60007ffe0ff */
[----:B----4-:R-:W-:Y:S01]  /*03f0*/  FFMA R29, R29, R6, R14 ;  /* 0x000000061d1d7223 */ /* 0x010fe2000000000e */
[----:B------:R-:W-:-:S03]  /*0400*/  ISETP.NE.AND P1, PT, R22, RZ, PT ;  /* 0x000000ff1600720c */ /* 0x000fc60003f25270 */
[----:B-----5:R-:W-:Y:S01]  /*0410*/  FFMA R10, R28, R10, R29 ;  /* 0x0000000a1c0a7223 */ /* 0x020fe2000000001d */
[----:B------:R-:W-:-:S03]  /*0420*/  IADD3 R6, P2, PT, R4, 0x20, RZ ;  /* 0x0000002004067810 */ /* 0x000fc60007f5e0ff */
[----:B------:R-:W-:Y:S01]  /*0430*/  FFMA R8, R7, R8, R10 ;  /* 0x0000000807087223 */ /* 0x000fe2000000000a */
[----:B------:R-:W-:Y:S02]  /*0440*/  IADD3.X R7, PT, PT, RZ, R5, RZ, P2, !PT ;  /* 0x00000005ff077210 */ /* 0x000fe400017fe4ff */
[----:B------:R-:W-:Y:S01]  /*0450*/  LEA R18, R3, R18, 0x3 ;  /* 0x0000001203127211 */ /* 0x000fe200078e18ff */
[----:B------:R-:W-:-:S04]  /*0460*/  FFMA R9, R9, R12, R8 ;  /* 0x0000000c09097223 */ /* 0x000fc80000000008 */
[----:B--2---:R-:W-:-:S04]  /*0470*/  FFMA R16, R16, R15, R9 ;  /* 0x0000000f10107223 */ /* 0x004fc80000000009 */
[----:B------:R-:W-:Y:S01]  /*0480*/  FFMA R24, R11, R24, R16 ;  /* 0x000000180b187223 */ /* 0x000fe20000000010 */
[----:B------:R-:W-:Y:S06]  /*0490*/  @P1 BRA `(.L_x_8) ;  /* 0xfffffffc005c1947 */ /* 0x000fec000383ffff */
.L_x_7:
[----:B------:R-:W-:Y:S05]  /*04a0*/  @!P0 BRA `(.L_x_6) ;  /* 0x0000000000fc8947 */ /* 0x000fea0003800000 */
[----:B------:R-:W-:Y:S02]  /*04b0*/  ISETP.GE.U32.AND P1, PT, R27, 0x4, PT ;  /* 0x000000041b00780c */ /* 0x000fe40003f26070 */
[----:B------:R-:W-:-:S04]  /*04c0*/  LOP3.LUT R16, R2, 0x3, RZ, 0xc0, !PT ;  /* 0x0000000302107812 */ /* 0x000fc800078ec0ff */
[----:B------:R-:W-:-:S07]  /*04d0*/  ISETP.NE.AND P0, PT, R16, RZ, PT ;  /* 0x000000ff1000720c */ /* 0x000fce0003f05270 */
[----:B------:R-:W-:Y:S06]  /*04e0*/  @!P1 BRA `(.L_x_9) ;  /* 0x00000000006c9947 */ /* 0x000fec0003800000 */
[----:B------:R-:W0:Y:S01]  /*04f0*/  LDC.64 R6, c[0x0][0x398] ;  /* 0x0000e600ff067b82 */ /* 0x000e220000000a00 */
[----:B------:R-:W1:Y:S01]  /*0500*/  LDCU.64 UR6, c[0x0][0x390] ;  /* 0x00007200ff0677ac */ /* 0x000e620008000a00 */
[----:B------:R-:W-:Y:S01]  /*0510*/  IMAD R9, R21, R3, R0 ;  /* 0x0000000315097224 */ /* 0x000fe200078e0200 */
[CC--:B------:R-:W-:Y:S02]  /*0520*/  IADD3 R5, PT, PT, R20.reuse, R21.reuse, RZ ;  /* 0x0000001514057210 */ /* 0x0c0fe40007ffe0ff */
[----:B------:R-:W-:-:S03]  /*0530*/  IADD3 R10, P1, PT, R20, R21, RZ ;  /* 0x00000015140a7210 */ /* 0x000fc60007f3e0ff */
[----:B------:R-:W2:Y:S01]  /*0540*/  LDC.64 R14, c[0x0][0x390] ;  /* 0x0000e400ff0e7b82 */ /* 0x000ea20000000a00 */
[----:B0-----:R-:W-:-:S04]  /*0550*/  IMAD.WIDE R6, R9, 0x4, R6 ;  /* 0x0000000409067825 */ /* 0x001fc800078e0206 */
[----:B------:R-:W-:Y:S02]  /*0560*/  IMAD.WIDE R8, R3, 0x4, R6 ;  /* 0x0000000403087825 */ /* 0x000fe400078e0206 */
[----:B------:R-:W3:Y:S02]  /*0570*/  LDG.E.CONSTANT R6, desc[UR4][R6.64] ;  /* 0x0000000406067981 */ /* 0x000ee4000c1e9900 */
[----:B--2---:R-:W-:Y:S01]  /*0580*/  IMAD.WIDE.U32 R14, R5, 0x4, R14 ;  /* 0x00000004050e7825 */ /* 0x004fe200078e000e */
[----:B------:R-:W-:Y:S02]  /*0590*/  IADD3.X R5, PT, PT, RZ, RZ, RZ, P1, !PT ;  /* 0x000000ffff057210 */ /* 0x000fe40000ffe4ff */
[----:B-1----:R-:W-:-:S03]  /*05a0*/  LEA R4, P1, R10, UR6, 0x2 ;  /* 0x000000060a047c11 */ /* 0x002fc6000f8210ff */
[----:B------:R-:W3:Y:S01]  /*05b0*/  LDG.E.CONSTANT R15, desc[UR4][R14.64] ;  /* 0x000000040e0f7981 */ /* 0x000ee2000c1e9900 */
[----:B------:R-:W-:Y:S01]  /*05c0*/  LEA.HI.X R5, R10, UR7, R5, 0x2, P1 ;  /* 0x000000070a057c11 */ /* 0x000fe200088f1405 */
[C---:B------:R-:W-:Y:S02]  /*05d0*/  IMAD.WIDE R10, R3.reuse, 0x4, R8 ;  /* 0x00000004030a7825 */ /* 0x040fe400078e0208 */
[----:B------:R-:W2:Y:S04]  /*05e0*/  LDG.E.CONSTANT R8, desc[UR4][R8.64] ;  /* 0x0000000408087981 */ /* 0x000ea8000c1e9900 */
[----:B------:R-:W2:Y:S01]  /*05f0*/  LDG.E.CONSTANT R17, desc[UR4][R4.64+0x4] ;  /* 0x0000040404117981 */ /* 0x000ea2000c1e9900 */
[----:B------:R-:W-:-:S03]  /*0600*/  IMAD.WIDE R12, R3, 0x4, R10 ;  /* 0x00000004030c7825 */ /* 0x000fc600078e020a */
[----:B------:R-:W4:Y:S04]  /*0610*/  LDG.E.CONSTANT R22, desc[UR4][R10.64] ;  /* 0x000000040a167981 */ /* 0x000f28000c1e9900 */
[----:B------:R-:W4:Y:S04]  /*0620*/  LDG.E.CONSTANT R18, desc[UR4][R4.64+0x8] ;  /* 0x0000080404127981 */ /* 0x000f28000c1e9900 */
[----:B------:R-:W5:Y:S04]  /*0630*/  LDG.E.CONSTANT R26, desc[UR4][R4.64+0xc] ;  /* 0x00000c04041a7981 */ /* 0x000f68000c1e9900 */
[----:B------:R-:W5:Y:S01]  /*0640*/  LDG.E.CONSTANT R12, desc[UR4][R12.64] ;  /* 0x000000040c0c7981 */ /* 0x000f62000c1e9900 */
[----:B------:R-:W-:Y:S01]  /*0650*/  IADD3 R21, PT, PT, R21, 0x4, RZ ;  /* 0x0000000415157810 */ /* 0x000fe20007ffe0ff */
[----:B---3--:R-:W-:-:S04]  /*0660*/  FFMA R24, R15, R6, R24 ;  /* 0x000000060f187223 */ /* 0x008fc80000000018 */
[----:B--2---:R-:W-:-:S04]  /*0670*/  FFMA R17, R17, R8, R24 ;  /* 0x0000000811117223 */ /* 0x004fc80000000018 */
[----:B----4-:R-:W-:-:S04]  /*0680*/  FFMA R17, R18, R22, R17 ;  /* 0x0000001612117223 */ /* 0x010fc80000000011 */
[----:B-----5:R-:W-:-:S07]  /*0690*/  FFMA R24, R26, R12, R17 ;  /* 0x0000000c1a187223 */ /* 0x020fce0000000011 */
.L_x_9:
[----:B------:R-:W-:Y:S05]  /*06a0*/  @!P0 BRA `(.L_x_6) ;  /* 0x00000000007c8947 */ /* 0x000fea0003800000 */
[----:B------:R-:W-:Y:S01]  /*06b0*/  ISETP.NE.AND P1, PT, R16, 0x1, PT ;  /* 0x000000011000780c */ /* 0x000fe20003f25270 */
[----:B------:R-:W0:Y:S01]  /*06c0*/  LDC.64 R12, c[0x0][0x390] ;  /* 0x0000e400ff0c7b82 */ /* 0x000e220000000a00 */
[----:B------:R-:W-:-:S04]  /*06d0*/  LOP3.LUT R2, R2, 0x1, RZ, 0xc0, !PT ;  /* 0x0000000102027812 */ /* 0x000fc800078ec0ff */
[----:B------:R-:W-:-:S03]  /*06e0*/  ISETP.NE.U32.AND P0, PT, R2, 0x1, PT ;  /* 0x000000010200780c */ /* 0x000fc60003f05070 */
[----:B------:R-:W1:Y:S04]  /*06f0*/  LDC.64 R10, c[0x0][0x398] ;  /* 0x0000e600ff0a7b82 */ /* 0x000e680000000a00 */
[CC--:B------:R-:W-:Y:S02]  /*0700*/  @P1 IADD3 R15, PT, PT, R20.reuse, R21.reuse, RZ ;  /* 0x00000015140f1210 */ /* 0x0c0fe40007ffe0ff */
[----:B------:R-:W-:Y:S02]  /*0710*/  @P1 IADD3 R2, P2, PT, R20, R21, RZ ;  /* 0x0000001514021210 */ /* 0x000fe40007f5e0ff */
[----:B------:R-:W2:Y:S02]  /*0720*/  @P1 LDC.64 R4, c[0x0][0x390] ;  /* 0x0000e400ff041b82 */ /* 0x000ea40000000a00 */
[----:B------:R-:W-:-:S06]  /*0730*/  @P1 IADD3.X R14, PT, PT, RZ, RZ, RZ, P2, !PT ;  /* 0x000000ffff0e1210 */ /* 0x000fcc00017fe4ff */
[----:B------:R-:W3:Y:S01]  /*0740*/  LDC.64 R6, c[0x0][0x390] ;  /* 0x0000e400ff067b82 */ /* 0x000ee20000000a00 */
[----:B0-----:R-:W-:-:S04]  /*0750*/  @P1 IMAD.WIDE.U32 R12, R15, 0x4, R12 ;  /* 0x000000040f0c1825 */ /* 0x001fc800078e000c */
[C---:B------:R-:W-:Y:S01]  /*0760*/  @P1 IMAD R15, R21.reuse, R3, R0 ;  /* 0x00000003150f1224 */ /* 0x040fe200078e0200 */
[----:B------:R-:W-:Y:S01]  /*0770*/  @P1 IADD3 R21, PT, PT, R21, 0x2, RZ ;  /* 0x0000000215151810 */ /* 0x000fe20007ffe0ff */
[----:B------:R-:W4:Y:S01]  /*0780*/  @P1 LDG.E.CONSTANT R13, desc[UR4][R12.64] ;  /* 0x000000040c0d1981 */ /* 0x000f22000c1e9900 */
[----:B------:R-:W0:Y:S01]  /*0790*/  LDC.64 R8, c[0x0][0x398] ;  /* 0x0000e600ff087b82 */ /* 0x000e220000000a00 */
[----:B-1----:R-:W-:Y:S01]  /*07a0*/  @P1 IMAD.WIDE R10, R15, 0x4, R10 ;  /* 0x000000040f0a1825 */ /* 0x002fe200078e020a */
[----:B------:R-:W-:Y:S02]  /*07b0*/  @!P0 IADD3 R17, PT, PT, R20, R21, RZ ;  /* 0x0000001514118210 */ /* 0x000fe40007ffe0ff */
[----:B--2---:R-:W-:Y:S01]  /*07c0*/  @P1 LEA R4, P2, R2, R4, 0x2 ;  /* 0x0000000402041211 */ /* 0x004fe200078410ff */
[----:B------:R-:W-:-:S03]  /*07d0*/  @!P0 IMAD R21, R21, R3, R0 ;  /* 0x0000000315158224 */ /* 0x000fc600078e0200 */
[----:B------:R-:W-:Y:S01]  /*07e0*/  @P1 LEA.HI.X R5, R2, R5, R14, 0x2, P2 ;  /* 0x0000000502051211 */ /* 0x000fe200010f140e */
[----:B------:R-:W-:Y:S01]  /*07f0*/  @P1 IMAD.WIDE R14, R3, 0x4, R10 ;  /* 0x00000004030e1825 */ /* 0x000fe200078e020a */
[----:B------:R-:W4:Y:S03]  /*0800*/  @P1 LDG.E.CONSTANT R2, desc[UR4][R10.64] ;  /* 0x000000040a021981 */ /* 0x000f26000c1e9900 */
[----:B---3--:R-:W-:Y:S01]  /*0810*/  @!P0 IMAD.WIDE.U32 R6, R17, 0x4, R6 ;  /* 0x0000000411068825 */ /* 0x008fe200078e0006 */
[----:B------:R-:W2:Y:S04]  /*0820*/  @P1 LDG.E.CONSTANT R5, desc[UR4][R4.64+0x4] ;  /* 0x0000040404051981 */ /* 0x000ea8000c1e9900 */
[----:B------:R-:W2:Y:S01]  /*0830*/  @P1 LDG.E.CONSTANT R14, desc[UR4][R14.64] ;  /* 0x000000040e0e1981 */ /* 0x000ea2000c1e9900 */
[----:B0-----:R-:W-:-:S03]  /*0840*/  @!P0 IMAD.WIDE R8, R21, 0x4, R8 ;  /* 0x0000000415088825 */ /* 0x001fc600078e0208 */
[----:B------:R-:W3:Y:S04]  /*0850*/  @!P0 LDG.E.CONSTANT R7, desc[UR4][R6.64] ;  /* 0x0000000406078981 */ /* 0x000ee8000c1e9900 */
[----:B------:R-:W3:Y:S01]  /*0860*/  @!P0 LDG.E.CONSTANT R8, desc[UR4][R8.64] ;  /* 0x0000000408088981 */ /* 0x000ee2000c1e9900 */
[----:B----4-:R-:W-:-:S04]  /*0870*/  @P1 FFMA R2, R13, R2, R24 ;  /* 0x000000020d021223 */ /* 0x010fc80000000018 */
[----:B--2---:R-:W-:-:S04]  /*0880*/  @P1 FFMA R24, R5, R14, R2 ;  /* 0x0000000e05181223 */ /* 0x004fc80000000002 */
[----:B---3--:R-:W-:-:S07]  /*0890*/  @!P0 FFMA R24, R7, R8, R24 ;  /* 0x0000000807188223 */ /* 0x008fce0000000018 */
.L_x_6:
[----:B------:R-:W0:Y:S01]  /*08a0*/  LDC.64 R4, c[0x0][0x3a0] ;  /* 0x0000e800ff047b82 */ /* 0x000e220000000a00 */
[----:B------:R-:W-:-:S04]  /*08b0*/  IMAD R3, R19, R3, R0 ;  /* 0x0000000313037224 */ /* 0x000fc800078e0200 */
[----:B0-----:R-:W-:-:S05]  /*08c0*/  IMAD.WIDE R2, R3, 0x4, R4 ;  /* 0x0000000403027825 */ /* 0x001fca00078e0204 */
[----:B------:R-:W-:Y:S01]  /*08d0*/  STG.E desc[UR4][R2.64], R24 ;  /* 0x0000001802007986 */ /* 0x000fe2000c101904 */
[----:B------:R-:W-:Y:S05]  /*08e0*/  EXIT ;  /* 0x000000000000794d */ /* 0x000fea0003800000 */
.L_x_10:
        /* <DEDUP_REMOVED lines=9> */
.L_x_13:


//--------------------- .nv.shared._Z22gemm_tiled_regN_kernelIfLi32ELi4EEviiiPKT_S2_PS0_ --------------------------
	.section	.nv.shared._Z22gemm_tiled_regN_kernelIfLi32ELi4EEviiiPKT_S2_PS0_,"aw",@nobits
	.sectionflags	@""
	.align	4
.nv.shared._Z22gemm_tiled_regN_kernelIfLi32ELi4EEviiiPKT_S2_PS0_:
	.zero		9216


//--------------------- .nv.shared.reserved.0     --------------------------
	.section	.nv.shared.reserved.0,"aw",@nobits
	.weak		__nv_reservedSMEM_offset_0_alias
	.size		__nv_reservedSMEM_offset_0_alias, 0, 64
	.other		__nv_reservedSMEM_offset_0_alias,@"STO_CUDA_RESERVED_SHARED STV_DEFAULT"
__nv_reservedSMEM_offset_0_alias:
	.zero		0
	.zero		64


//--------------------- .nv.shared._Z17gemm_tiled_kernelIfLi32EEviiiPKT_S2_PS0_ --------------------------
	.section	.nv.shared._Z17gemm_tiled_kernelIfLi32EEviiiPKT_S2_PS0_,"aw",@nobits
	.sectionflags	@""
	.align	4
.nv.shared._Z17gemm_tiled_kernelIfLi32EEviiiPKT_S2_PS0_:
	.zero		9216


//--------------------- .nv.constant0._Z22gemm_tiled_regN_kernelIfLi32ELi4EEviiiPKT_S2_PS0_ --------------------------
	.section	.nv.constant0._Z22gemm_tiled_regN_kernelIfLi32ELi4EEviiiPKT_S2_PS0_,"a",@progbits
	.sectionflags	@""
	.align	4
.nv.constant0._Z22gemm_tiled_regN_kernelIfLi32ELi4EEviiiPKT_S2_PS0_:
	.zero		936


//--------------------- .nv.constant0._Z17gemm_tiled_kernelIfLi32EEviiiPKT_S2_PS0_ --------------------------
	.section	.nv.constant0._Z17gemm_tiled_kernelIfLi32EEviiiPKT_S2_PS0_,"a",@progbits
	.sectionflags	@""
	.align	4
.nv.constant0._Z17gemm_tiled_kernelIfLi32EEviiiPKT_S2_PS0_:
	.zero		936


//--------------------- .nv.constant0._Z17gemm_naive_kernelIfEviiiPKT_S2_PS0_ --------------------------
	.section	.nv.constant0._Z17gemm_naive_kernelIfEviiiPKT_S2_PS0_,"a",@progbits
	.sectionflags	@""
	.align	4
.nv.constant0._Z17gemm_naive_kernelIfEviiiPKT_S2_PS0_:
	.zero		936


//--------------------- SYMBOLS --------------------------

	.type		.nv.reservedSmem.offset0,@object
	.size		.nv.reservedSmem.offset0,0x4
	.type		.nv.reservedSmem.cap,@object
	.size		.nv.reservedSmem.cap,0x4
